// auto-generated by cutlass_sweep.conv — config: {"arch": "sm_100", "cluster_m": 2, "cluster_n": 1, "conv_kind": "wgrad", "dtype": "fp16", "ndim": 3, "tile_k": 32, "tile_m": 64, "tile_n": 128}
#include "cutlass/cutlass.h"
#include "cute/tensor.hpp"
#include "cutlass/kernel_hardware_info.hpp"
#include "cutlass/conv/convolution.h"
#include "cutlass/conv/dispatch_policy.hpp"
#include "cutlass/conv/collective/collective_builder.hpp"
#include "cutlass/conv/kernel/conv_universal.hpp"
#include "cutlass/conv/device/conv_universal_adapter.hpp"
#include "cutlass/epilogue/collective/collective_builder.hpp"

using namespace cute;
using Elem = cutlass::half_t;
using Acc  = float;
using LayoutAB = cutlass::layout::TensorNDHWC;
using LayoutC  = cutlass::layout::TensorKCSRT;
constexpr auto ConvOp = cutlass::conv::Operator::kWgrad;
using TileShape    = Shape<_64, Shape<_128>, Shape<_32>>;
using ClusterShape = Shape<_2, _1, _1>;

using CollectiveEpilogue = typename cutlass::epilogue::collective::CollectiveBuilder<
    cutlass::arch::Sm100, cutlass::arch::OpClassTensorOp,
    TileShape, ClusterShape,
    cutlass::epilogue::collective::EpilogueTileAuto,
    Acc, Acc,
    Elem, LayoutC, 128 / cutlass::sizeof_bits<Elem>::value,
    Elem, LayoutC, 128 / cutlass::sizeof_bits<Elem>::value,
    cutlass::epilogue::collective::EpilogueScheduleAuto
  >::CollectiveOp;

using CollectiveMainloop = typename cutlass::conv::collective::CollectiveBuilder<
    cutlass::arch::Sm100, cutlass::arch::OpClassTensorOp, ConvOp,
    Elem, LayoutAB, 128 / cutlass::sizeof_bits<Elem>::value,
    Elem, LayoutAB, 128 / cutlass::sizeof_bits<Elem>::value,
    Acc,
    TileShape, ClusterShape,
    cutlass::conv::collective::StageCountAutoCarveout<
        static_cast<int>(sizeof(typename CollectiveEpilogue::SharedStorage))>,
    cutlass::conv::collective::KernelScheduleAuto
  >::CollectiveOp;

using ProblemShape = cutlass::conv::ConvProblemShape<
    ConvOp, CollectiveMainloop::DispatchPolicy::NumSpatialDimensions>;
using ConvKernel = cutlass::conv::kernel::ConvUniversal<
    ProblemShape, CollectiveMainloop, CollectiveEpilogue>;
using Conv = cutlass::conv::device::ConvUniversalAdapter<ConvKernel>;

auto* _anchor = &cutlass::device_kernel<ConvKernel>;


// ===== COMPILED SASS (sm_100a) =====

	.target	sm_100a

	.elftype	@"ET_EXEC"


//--------------------- .note.nv.tkinfo           --------------------------
	.section	.note.nv.tkinfo,"",@"SHT_NOTE"
	.sectionflags	@"SHF_NOTE_NV_TKINFO"
	.tkinfo
        /*0018*/ 	.word	0x00000002
        /*0030*/ 	.string	""
        /*0030*/ 	.string	"ptxas"
        /*0030*/ 	.string	"Cuda compilation tools, release 13.0, V13.0.88"
        /*0030*/ 	.string	"Build cuda_13.0.r13.0/compiler.36424714_0"
        /*0030*/ 	.string	"-arch sm_100a -m 64 "



//--------------------- .note.nv.cuinfo           --------------------------
	.section	.note.nv.cuinfo,"",@"SHT_NOTE"
	.sectionflags	@"SHF_NOTE_NV_CUINFO"
        /*0018*/ 	.short	0x0002
        /*001a*/ 	.short	0x0064
        /*001c*/ 	.short	0x0082
	.zero		2


//--------------------- .nv.info                  --------------------------
	.section	.nv.info,"",@"SHT_CUDA_INFO"
	.align	4


	//----- nvinfo : EIATTR_REGCOUNT
	.align		4
        /*0000*/ 	.byte	0x04, 0x2f
        /*0002*/ 	.short	(.L_19 - .L_18)
	.align		4
.L_18:
        /*0004*/ 	.word	index@(_ZN7cutlass13device_kernelINS_4conv6kernel13ConvUniversalINS1_16ConvProblemShapeILNS1_8OperatorE2ELi3EEENS1_10collective14CollectiveConvINS1_47MainloopSm100TmaUmmaWarpSpecializedImplicitGemmILS5_2ELi17ELi3ELi1ELi2EN4cute5tupleIJNSA_1CILi2EEENSC_ILi1EEESE_EEEEENSB_IJNSC_ILi64EEENSB_IJNSC_ILi128EEEEEENSB_IJNSC_ILi32EEEEEEEEENS_6half_tESN_NSA_8TiledMMAINSA_8MMA_AtomIJNSA_20SM100_MMA_F16BF16_SSISN_SN_fLi64ELi128ELNSA_4UMMA5MajorE1ELSS_1ELNSR_7ScaleInE0ELST_0EEEEEENSA_6LayoutINSB_IJSE_SE_SE_EEENSB_IJNSC_ILi0EEESY_SY_EEEEENSB_IJNSA_10UnderscoreES11_S11_EEEEENS7_6detail27Sm100ImplicitGemmTileTraitsINSA_13SM90_TMA_LOADENSA_14ComposedLayoutINSA_7SwizzleILi3ELi4ELi3EEENSA_18smem_ptr_flag_bitsILi16EEENSW_INSB_IJSH_NSC_ILi8EEEEEENSB_IJSE_SH_EEEEEEEvEENS15_INSA_30SM90_TMA_LOAD_IM2COL_MULTICASTES1G_vEEEENS_8epilogue10collective18CollectiveEpilogueINS1L_23Sm100TmaWarpSpecializedILi4ELi2ELi16ELb1ELb0EEEJSM_NSB_IJNSW_ISH_SE_EENSW_ISK_SE_EEEEESN_NSB_IJlNSB_IJSE_lllEEESY_EEESN_S1U_NS1L_6fusion15FusionCallbacksIS1P_NS1V_17LinearCombinationISN_fSN_fLNS_15FloatRoundStyleE2EEESM_S1S_JEEENSA_5SM1004TMEM4LOAD26SM100_TMEM_LOAD_16dp256b4xES16_NS17_INS18_ILi2ELi4ELi3EEES1B_NSW_INSB_IJS1C_SK_EEENSB_IJSK_SE_EEEEEEENSA_17SM75_U32x4_LDSM_NENSA_14SM90_TMA_STOREES29_NSA_17SM90_U32x4_STSM_NENSA_39AutoVectorizingCopyWithAssumedAlignmentILi128EEEEEEvvEEEEvNT_6ParamsE)
        /*0008*/ 	.word	0x00000060


	//----- nvinfo : EIATTR_FRAME_SIZE
	.align		4
.L_19:
        /*000c*/ 	.byte	0x04, 0x11
        /*000e*/ 	.short	(.L_21 - .L_20)
	.align		4
.L_20:
        /*0010*/ 	.word	index@($__internal_2_$__cuda_sm10x_tcgen05_guardrail_trap_unallocated_columns_being_dealloced)
        /*0014*/ 	.word	0x00000008


	//----- nvinfo : EIATTR_FRAME_SIZE
	.align		4
.L_21:
        /*0018*/ 	.byte	0x04, 0x11
        /*001a*/ 	.short	(.L_23 - .L_22)
	.align		4
.L_22:
        /*001c*/ 	.word	index@($__internal_1_$__cuda_sm10x_tcgen05_guardrail_trap_phase_invalid_during_alloc)
        /*0020*/ 	.word	0x00000008


	//----- nvinfo : EIATTR_FRAME_SIZE
	.align		4
.L_23:
        /*0024*/ 	.byte	0x04, 0x11
        /*0026*/ 	.short	(.L_25 - .L_24)
	.align		4
.L_24:
        /*0028*/ 	.word	index@($__internal_0_$__cuda_sm10x_tcgen05_guardrail_trap_col_being_dealloced_not_returned_by_alloc)
        /*002c*/ 	.word	0x00000008


	//----- nvinfo : EIATTR_FRAME_SIZE
	.align		4
.L_25:
        /*0030*/ 	.byte	0x04, 0x11
        /*0032*/ 	.short	(.L_27 - .L_26)
	.align		4
.L_26:
        /*0034*/ 	.word	index@(_ZN7cutlass13device_kernelINS_4conv6kernel13ConvUniversalINS1_16ConvProblemShapeILNS1_8OperatorE2ELi3EEENS1_10collective14CollectiveConvINS1_47MainloopSm100TmaUmmaWarpSpecializedImplicitGemmILS5_2ELi17ELi3ELi1ELi2EN4cute5tupleIJNSA_1CILi2EEENSC_ILi1EEESE_EEEEENSB_IJNSC_ILi64EEENSB_IJNSC_ILi128EEEEEENSB_IJNSC_ILi32EEEEEEEEENS_6half_tESN_NSA_8TiledMMAINSA_8MMA_AtomIJNSA_20SM100_MMA_F16BF16_SSISN_SN_fLi64ELi128ELNSA_4UMMA5MajorE1ELSS_1ELNSR_7ScaleInE0ELST_0EEEEEENSA_6LayoutINSB_IJSE_SE_SE_EEENSB_IJNSC_ILi0EEESY_SY_EEEEENSB_IJNSA_10UnderscoreES11_S11_EEEEENS7_6detail27Sm100ImplicitGemmTileTraitsINSA_13SM90_TMA_LOADENSA_14ComposedLayoutINSA_7SwizzleILi3ELi4ELi3EEENSA_18smem_ptr_flag_bitsILi16EEENSW_INSB_IJSH_NSC_ILi8EEEEEENSB_IJSE_SH_EEEEEEEvEENS15_INSA_30SM90_TMA_LOAD_IM2COL_MULTICASTES1G_vEEEENS_8epilogue10collective18CollectiveEpilogueINS1L_23Sm100TmaWarpSpecializedILi4ELi2ELi16ELb1ELb0EEEJSM_NSB_IJNSW_ISH_SE_EENSW_ISK_SE_EEEEESN_NSB_IJlNSB_IJSE_lllEEESY_EEESN_S1U_NS1L_6fusion15FusionCallbacksIS1P_NS1V_17LinearCombinationISN_fSN_fLNS_15FloatRoundStyleE2EEESM_S1S_JEEENSA_5SM1004TMEM4LOAD26SM100_TMEM_LOAD_16dp256b4xES16_NS17_INS18_ILi2ELi4ELi3EEES1B_NSW_INSB_IJS1C_SK_EEENSB_IJSK_SE_EEEEEEENSA_17SM75_U32x4_LDSM_NENSA_14SM90_TMA_STOREES29_NSA_17SM90_U32x4_STSM_NENSA_39AutoVectorizingCopyWithAssumedAlignmentILi128EEEEEEvvEEEEvNT_6ParamsE)
        /*0038*/ 	.word	0x00000008


	//----- nvinfo : EIATTR_MIN_STACK_SIZE
	.align		4
.L_27:
        /*003c*/ 	.byte	0x04, 0x12
        /*003e*/ 	.short	(.L_29 - .L_28)
	.align		4
.L_28:
        /*0040*/ 	.word	index@(_ZN7cutlass13device_kernelINS_4conv6kernel13ConvUniversalINS1_16ConvProblemShapeILNS1_8OperatorE2ELi3EEENS1_10collective14CollectiveConvINS1_47MainloopSm100TmaUmmaWarpSpecializedImplicitGemmILS5_2ELi17ELi3ELi1ELi2EN4cute5tupleIJNSA_1CILi2EEENSC_ILi1EEESE_EEEEENSB_IJNSC_ILi64EEENSB_IJNSC_ILi128EEEEEENSB_IJNSC_ILi32EEEEEEEEENS_6half_tESN_NSA_8TiledMMAINSA_8MMA_AtomIJNSA_20SM100_MMA_F16BF16_SSISN_SN_fLi64ELi128ELNSA_4UMMA5MajorE1ELSS_1ELNSR_7ScaleInE0ELST_0EEEEEENSA_6LayoutINSB_IJSE_SE_SE_EEENSB_IJNSC_ILi0EEESY_SY_EEEEENSB_IJNSA_10UnderscoreES11_S11_EEEEENS7_6detail27Sm100ImplicitGemmTileTraitsINSA_13SM90_TMA_LOADENSA_14ComposedLayoutINSA_7SwizzleILi3ELi4ELi3EEENSA_18smem_ptr_flag_bitsILi16EEENSW_INSB_IJSH_NSC_ILi8EEEEEENSB_IJSE_SH_EEEEEEEvEENS15_INSA_30SM90_TMA_LOAD_IM2COL_MULTICASTES1G_vEEEENS_8epilogue10collective18CollectiveEpilogueINS1L_23Sm100TmaWarpSpecializedILi4ELi2ELi16ELb1ELb0EEEJSM_NSB_IJNSW_ISH_SE_EENSW_ISK_SE_EEEEESN_NSB_IJlNSB_IJSE_lllEEESY_EEESN_S1U_NS1L_6fusion15FusionCallbacksIS1P_NS1V_17LinearCombinationISN_fSN_fLNS_15FloatRoundStyleE2EEESM_S1S_JEEENSA_5SM1004TMEM4LOAD26SM100_TMEM_LOAD_16dp256b4xES16_NS17_INS18_ILi2ELi4ELi3EEES1B_NSW_INSB_IJS1C_SK_EEENSB_IJSK_SE_EEEEEEENSA_17SM75_U32x4_LDSM_NENSA_14SM90_TMA_STOREES29_NSA_17SM90_U32x4_STSM_NENSA_39AutoVectorizingCopyWithAssumedAlignmentILi128EEEEEEvvEEEEvNT_6ParamsE)
        /*0044*/ 	.word	0x00000008
.L_29:


//--------------------- .nv.compat                --------------------------
	.section	.nv.compat,"",@"SHT_CUDA_COMPAT_INFO"
	.align	4
        /*0000*/ 	.byte	0x02, 0x09, 0x01, 0x00, 0x02, 0x02, 0x02, 0x00, 0x02, 0x05, 0x05, 0x00, 0x03, 0x07, 0x01, 0x01
        /*0010*/ 	.byte	0x02, 0x03, 0x01, 0x00, 0x02, 0x06, 0x01, 0x00, 0x04, 0x0b, 0x08, 0x00, 0x09, 0x00, 0x00, 0x00
        /*0020*/ 	.byte	0x00, 0x00, 0x00, 0x00


//--------------------- .nv.info._ZN7cutlass13device_kernelINS_4conv6kernel13ConvUniversalINS1_16ConvProblemShapeILNS1_8OperatorE2ELi3EEENS1_10collective14CollectiveConvINS1_47MainloopSm100TmaUmmaWarpSpecializedImplicitGemmILS5_2ELi17ELi3ELi1ELi2EN4cute5tupleIJNSA_1CILi2EEENSC_ILi1EEESE_EEEEENSB_IJNSC_ILi64EEENSB_IJNSC_ILi128EEEEEENSB_IJNSC_ILi32EEEEEEEEENS_6half_tESN_NSA_8TiledMMAINSA_8MMA_AtomIJNSA_20SM100_MMA_F16BF16_SSISN_SN_fLi64ELi128ELNSA_4UMMA5MajorE1ELSS_1ELNSR_7ScaleInE0ELST_0EEEEEENSA_6LayoutINSB_IJSE_SE_SE_EEENSB_IJNSC_ILi0EEESY_SY_EEEEENSB_IJNSA_10UnderscoreES11_S11_EEEEENS7_6detail27Sm100ImplicitGemmTileTraitsINSA_13SM90_TMA_LOADENSA_14ComposedLayoutINSA_7SwizzleILi3ELi4ELi3EEENSA_18smem_ptr_flag_bitsILi16EEENSW_INSB_IJSH_NSC_ILi8EEEEEENSB_IJSE_SH_EEEEEEEvEENS15_INSA_30SM90_TMA_LOAD_IM2COL_MULTICASTES1G_vEEEENS_8epilogue10collective18CollectiveEpilogueINS1L_23Sm100TmaWarpSpecializedILi4ELi2ELi16ELb1ELb0EEEJSM_NSB_IJNSW_ISH_SE_EENSW_ISK_SE_EEEEESN_NSB_IJlNSB_IJSE_lllEEESY_EEESN_S1U_NS1L_6fusion15FusionCallbacksIS1P_NS1V_17LinearCombinationISN_fSN_fLNS_15FloatRoundStyleE2EEESM_S1S_JEEENSA_5SM1004TMEM4LOAD26SM100_TMEM_LOAD_16dp256b4xES16_NS17_INS18_ILi2ELi4ELi3EEES1B_NSW_INSB_IJS1C_SK_EEENSB_IJSK_SE_EEEEEEENSA_17SM75_U32x4_LDSM_NENSA_14SM90_TMA_STOREES29_NSA_17SM90_U32x4_STSM_NENSA_39AutoVectorizingCopyWithAssumedAlignmentILi128EEEEEEvvEEEEvNT_6ParamsE --------------------------
	.section	.nv.info._ZN7cutlass13device_kernelINS_4conv6kernel13ConvUniversalINS1_16ConvProblemShapeILNS1_8OperatorE2ELi3EEENS1_10collective14CollectiveConvINS1_47MainloopSm100TmaUmmaWarpSpecializedImplicitGemmILS5_2ELi17ELi3ELi1ELi2EN4cute5tupleIJNSA_1CILi2EEENSC_ILi1EEESE_EEEEENSB_IJNSC_ILi64EEENSB_IJNSC_ILi128EEEEEENSB_IJNSC_ILi32EEEEEEEEENS_6half_tESN_NSA_8TiledMMAINSA_8MMA_AtomIJNSA_20SM100_MMA_F16BF16_SSISN_SN_fLi64ELi128ELNSA_4UMMA5MajorE1ELSS_1ELNSR_7ScaleInE0ELST_0EEEEEENSA_6LayoutINSB_IJSE_SE_SE_EEENSB_IJNSC_ILi0EEESY_SY_EEEEENSB_IJNSA_10UnderscoreES11_S11_EEEEENS7_6detail27Sm100ImplicitGemmTileTraitsINSA_13SM90_TMA_LOADENSA_14ComposedLayoutINSA_7SwizzleILi3ELi4ELi3EEENSA_18smem_ptr_flag_bitsILi16EEENSW_INSB_IJSH_NSC_ILi8EEEEEENSB_IJSE_SH_EEEEEEEvEENS15_INSA_30SM90_TMA_LOAD_IM2COL_MULTICASTES1G_vEEEENS_8epilogue10collective18CollectiveEpilogueINS1L_23Sm100TmaWarpSpecializedILi4ELi2ELi16ELb1ELb0EEEJSM_NSB_IJNSW_ISH_SE_EENSW_ISK_SE_EEEEESN_NSB_IJlNSB_IJSE_lllEEESY_EEESN_S1U_NS1L_6fusion15FusionCallbacksIS1P_NS1V_17LinearCombinationISN_fSN_fLNS_15FloatRoundStyleE2EEESM_S1S_JEEENSA_5SM1004TMEM4LOAD26SM100_TMEM_LOAD_16dp256b4xES16_NS17_INS18_ILi2ELi4ELi3EEES1B_NSW_INSB_IJS1C_SK_EEENSB_IJSK_SE_EEEEEEENSA_17SM75_U32x4_LDSM_NENSA_14SM90_TMA_STOREES29_NSA_17SM90_U32x4_STSM_NENSA_39AutoVectorizingCopyWithAssumedAlignmentILi128EEEEEEvvEEEEvNT_6ParamsE,"",@"SHT_CUDA_INFO"
	.sectionflags	@""
	.align	4


	//----- nvinfo : EIATTR_CUDA_API_VERSION
	.align		4
        /*0000*/ 	.byte	0x04, 0x37
        /*0002*/ 	.short	(.L_31 - .L_30)
.L_30:
        /*0004*/ 	.word	0x00000082


	//----- nvinfo : EIATTR_KPARAM_INFO
	.align		4
.L_31:
        /*0008*/ 	.byte	0x04, 0x17
        /*000a*/ 	.short	(.L_33 - .L_32)
.L_32:
        /*000c*/ 	.word	0x00000000
        /*0010*/ 	.short	0x0000
        /*0012*/ 	.short	0x0000
        /*0014*/ 	.byte	0x00, 0xf0, 0x01, 0x24


	//----- nvinfo : EIATTR_AT_ENTRY_FRAGMENTS
	.align		4
.L_33:
        /*0018*/ 	.byte	0x04, 0x4f
        /*001a*/ 	.short	(.L_35 - .L_34)


	//   ....[0]....
.L_34:
        /*001c*/ 	.word	0x00000006


	//----- nvinfo : EIATTR_RESERVED_SMEM_USED
	.align		4
.L_35:
        /*0020*/ 	.byte	0x01, 0x41
	.zero		2


	//----- nvinfo : EIATTR_SPARSE_MMA_MASK
	.align		4
        /*0024*/ 	.byte	0x03, 0x50
        /*0026*/ 	.short	0x0000


	//----- nvinfo : EIATTR_TCGEN05_1CTA_USED
	.align		4
        /*0028*/ 	.byte	0x01, 0x51
	.zero		2


	//----- nvinfo : EIATTR_MAXREG_COUNT
	.align		4
        /*002c*/ 	.byte	0x03, 0x1b
        /*002e*/ 	.short	0x00ff


	//----- nvinfo : EIATTR_NUM_BARRIERS
	.align		4
        /*0030*/ 	.byte	0x02, 0x4c
        /*0032*/ 	.byte	0x07
	.zero		1


	//----- nvinfo : EIATTR_EXTERNS
	.align		4
        /*0034*/ 	.byte	0x04, 0x0f
        /*0036*/ 	.short	(.L_37 - .L_36)


	//   ....[0]....
	.align		4
.L_36:
        /*0038*/ 	.word	index@(__assertfail)


	//----- nvinfo : EIATTR_MERCURY_ISA_VERSION
	.align		4
.L_37:
        /*003c*/ 	.byte	0x03, 0x5f
        /*003e*/ 	.short	0x0101


	//----- nvinfo : EIATTR_INT_WARP_WIDE_INSTR_OFFSETS
	.align		4
        /*0040*/ 	.byte	0x04, 0x31
        /*0042*/ 	.short	(.L_39 - .L_38)


	//   ....[0]....
.L_38:
        /*0044*/ 	.word	0x000048d0


	//   ....[1]....
        /*0048*/ 	.word	0x000048f0


	//   ....[2]....
        /*004c*/ 	.word	0x00004920


	//   ....[3]....
        /*0050*/ 	.word	0x000055c0


	//   ....[4]....
        /*0054*/ 	.word	0x00005870


	//   ....[5]....
        /*0058*/ 	.word	0x00005890


	//   ....[6]....
        /*005c*/ 	.word	0x000059d0


	//   ....[7]....
        /*0060*/ 	.word	0x000059f0


	//   ....[8]....
        /*0064*/ 	.word	0x00005b40


	//   ....[9]....
        /*0068*/ 	.word	0x00005b60


	//   ....[10]....
        /*006c*/ 	.word	0x00005d90


	//   ....[11]....
        /*0070*/ 	.word	0x00005da0


	//   ....[12]....
        /*0074*/ 	.word	0x00006c90


	//----- nvinfo : EIATTR_COOP_GROUP_MASK_REGIDS
	.align		4
.L_39:
        /*0078*/ 	.byte	0x04, 0x29
        /*007a*/ 	.short	(.L_41 - .L_40)


	//   ....[0]....
.L_40:
        /*007c*/ 	.word	0xffffffff


	//   ....[1]....
        /*0080*/ 	.word	0xffffffff


	//   ....[2]....
        /*0084*/ 	.word	0xffffffff


	//   ....[3]....
        /*0088*/ 	.word	0xffffffff


	//   ....[4]....
        /*008c*/ 	.word	0xffffffff


	//   ....[5]....
        /*0090*/ 	.word	0xffffffff


	//   ....[6]....
        /*0094*/ 	.word	0xffffffff


	//   ....[7]....
        /*0098*/ 	.word	0xffffffff


	//   ....[8]....
        /*009c*/ 	.word	0xffffffff


	//   ....[9]....
        /*00a0*/ 	.word	0xffffffff


	//   ....[10]....
        /*00a4*/ 	.word	0xffffffff


	//   ....[11]....
        /*00a8*/ 	.word	0xffffffff


	//   ....[12]....
        /*00ac*/ 	.word	0xffffffff


	//----- nvinfo : EIATTR_COOP_GROUP_INSTR_OFFSETS
	.align		4
.L_41:
        /*00b0*/ 	.byte	0x04, 0x28
        /*00b2*/ 	.short	(.L_43 - .L_42)


	//   ....[0]....
.L_42:
        /*00b4*/ 	.word	0x000000a0


	//   ....[1]....
        /*00b8*/ 	.word	0x000004e0


	//   ....[2]....
        /*00bc*/ 	.word	0x00000840


	//   ....[3]....
        /*00c0*/ 	.word	0x000009e0


	//   ....[4]....
        /*00c4*/ 	.word	0x00000ae0


	//   ....[5]....
        /*00c8*/ 	.word	0x00000c30


	//   ....[6]....
        /*00cc*/ 	.word	0x00000e30


	//   ....[7]....
        /*00d0*/ 	.word	0x00002ae0


	//   ....[8]....
        /*00d4*/ 	.word	0x00003d00


	//   ....[9]....
        /*00d8*/ 	.word	0x00003f10


	//   ....[10]....
        /*00dc*/ 	.word	0x00003f40


	//   ....[11]....
        /*00e0*/ 	.word	0x000047b0


	//   ....[12]....
        /*00e4*/ 	.word	0x000049f0


	//----- nvinfo : EIATTR_VRC_CTA_INIT_COUNT
	.align		4
.L_43:
        /*00e8*/ 	.byte	0x02, 0x4a
        /*00ea*/ 	.byte	0x80
	.zero		1


	//----- nvinfo : EIATTR_SYSCALL_OFFSETS
	.align		4
        /*00ec*/ 	.byte	0x04, 0x46
        /*00ee*/ 	.short	(.L_45 - .L_44)


	//   ....[0]....
.L_44:
        /*00f0*/ 	.word	0x00006f30


	//   ....[1]....
        /*00f4*/ 	.word	0x00007020


	//   ....[2]....
        /*00f8*/ 	.word	0x000076f0


	//   ....[3]....
        /*00fc*/ 	.word	0x00007fb0


	//   ....[4]....
        /*0100*/ 	.word	0x00008810


	//   ....[5]....
        /*0104*/ 	.word	0x00009050


	//----- nvinfo : EIATTR_MBARRIER_INSTR_OFFSETS
	.align		4
.L_45:
        /*0108*/ 	.byte	0x04, 0x39
        /*010a*/ 	.short	(.L_47 - .L_46)


	//   ....[0]....
.L_46:
        /*010c*/ 	.word	0x00000600
        /*0110*/ 	.word	0x000000ff
        /*0114*/ 	.word	0x00000000
        /*0118*/ 	.short	0x0100
        /*011a*/ 	.byte	0x07
	.zero		1


	//   ....[1]....
        /*011c*/ 	.word	0x00000610
        /*0120*/ 	.word	0x000000ff
        /*0124*/ 	.word	0x00000088
        /*0128*/ 	.short	0x0100
        /*012a*/ 	.byte	0x07
	.zero		1


	//   ....[2]....
        /*012c*/ 	.word	0x00000620
        /*0130*/ 	.word	0x000000ff
        /*0134*/ 	.word	0x00000008
        /*0138*/ 	.short	0x0100
        /*013a*/ 	.byte	0x07
	.zero		1


	//   ....[3]....
        /*013c*/ 	.word	0x00000630
        /*0140*/ 	.word	0x000000ff
        /*0144*/ 	.word	0x00000090
        /*0148*/ 	.short	0x0100
        /*014a*/ 	.byte	0x07
	.zero		1


	//   ....[4]....
        /*014c*/ 	.word	0x00000640
        /*0150*/ 	.word	0x000000ff
        /*0154*/ 	.word	0x00000010
        /*0158*/ 	.short	0x0100
        /*015a*/ 	.byte	0x07
	.zero		1


	//   ....[5]....
        /*015c*/ 	.word	0x00000650
        /*0160*/ 	.word	0x000000ff
        /*0164*/ 	.word	0x00000098
        /*0168*/ 	.short	0x0100
        /*016a*/ 	.byte	0x07
	.zero		1


	//   ....[6]....
        /*016c*/ 	.word	0x00000660
        /*0170*/ 	.word	0x000000ff
        /*0174*/ 	.word	0x00000018
        /*0178*/ 	.short	0x0100
        /*017a*/ 	.byte	0x07
	.zero		1


	//   ....[7]....
        /*017c*/ 	.word	0x00000670
        /*0180*/ 	.word	0x000000ff
        /*0184*/ 	.word	0x000000a0
        /*0188*/ 	.short	0x0100
        /*018a*/ 	.byte	0x07
	.zero		1


	//   ....[8]....
        /*018c*/ 	.word	0x00000680
        /*0190*/ 	.word	0x000000ff
        /*0194*/ 	.word	0x00000020
        /*0198*/ 	.short	0x0100
        /*019a*/ 	.byte	0x07
	.zero		1


	//   ....[9]....
        /*019c*/ 	.word	0x00000690
        /*01a0*/ 	.word	0x000000ff
        /*01a4*/ 	.word	0x000000a8
        /*01a8*/ 	.short	0x0100
        /*01aa*/ 	.byte	0x07
	.zero		1


	//   ....[10]....
        /*01ac*/ 	.word	0x000006a0
        /*01b0*/ 	.word	0x000000ff
        /*01b4*/ 	.word	0x00000028
        /*01b8*/ 	.short	0x0100
        /*01ba*/ 	.byte	0x07
	.zero		1


	//   ....[11]....
        /*01bc*/ 	.word	0x000006b0
        /*01c0*/ 	.word	0x000000ff
        /*01c4*/ 	.word	0x000000b0
        /*01c8*/ 	.short	0x0100
        /*01ca*/ 	.byte	0x07
	.zero		1


	//   ....[12]....
        /*01cc*/ 	.word	0x000006c0
        /*01d0*/ 	.word	0x000000ff
        /*01d4*/ 	.word	0x00000030
        /*01d8*/ 	.short	0x0100
        /*01da*/ 	.byte	0x07
	.zero		1


	//   ....[13]....
        /*01dc*/ 	.word	0x000006d0
        /*01e0*/ 	.word	0x000000ff
        /*01e4*/ 	.word	0x000000b8
        /*01e8*/ 	.short	0x0100
        /*01ea*/ 	.byte	0x07
	.zero		1


	//   ....[14]....
        /*01ec*/ 	.word	0x000006e0
        /*01f0*/ 	.word	0x000000ff
        /*01f4*/ 	.word	0x00000038
        /*01f8*/ 	.short	0x0100
        /*01fa*/ 	.byte	0x07
	.zero		1


	//   ....[15]....
        /*01fc*/ 	.word	0x000006f0
        /*0200*/ 	.word	0x000000ff
        /*0204*/ 	.word	0x000000c0
        /*0208*/ 	.short	0x0100
        /*020a*/ 	.byte	0x07
	.zero		1


	//   ....[16]....
        /*020c*/ 	.word	0x00000700
        /*0210*/ 	.word	0x000000ff
        /*0214*/ 	.word	0x00000040
        /*0218*/ 	.short	0x0100
        /*021a*/ 	.byte	0x07
	.zero		1


	//   ....[17]....
        /*021c*/ 	.word	0x00000710
        /*0220*/ 	.word	0x000000ff
        /*0224*/ 	.word	0x000000c8
        /*0228*/ 	.short	0x0100
        /*022a*/ 	.byte	0x07
	.zero		1


	//   ....[18]....
        /*022c*/ 	.word	0x00000720
        /*0230*/ 	.word	0x000000ff
        /*0234*/ 	.word	0x00000048
        /*0238*/ 	.short	0x0100
        /*023a*/ 	.byte	0x07
	.zero		1


	//   ....[19]....
        /*023c*/ 	.word	0x00000730
        /*0240*/ 	.word	0x000000ff
        /*0244*/ 	.word	0x000000d0
        /*0248*/ 	.short	0x0100
        /*024a*/ 	.byte	0x07
	.zero		1


	//   ....[20]....
        /*024c*/ 	.word	0x00000740
        /*0250*/ 	.word	0x000000ff
        /*0254*/ 	.word	0x00000050
        /*0258*/ 	.short	0x0100
        /*025a*/ 	.byte	0x07
	.zero		1


	//   ....[21]....
        /*025c*/ 	.word	0x00000750
        /*0260*/ 	.word	0x000000ff
        /*0264*/ 	.word	0x000000d8
        /*0268*/ 	.short	0x0100
        /*026a*/ 	.byte	0x07
	.zero		1


	//   ....[22]....
        /*026c*/ 	.word	0x00000760
        /*0270*/ 	.word	0x000000ff
        /*0274*/ 	.word	0x00000058
        /*0278*/ 	.short	0x0100
        /*027a*/ 	.byte	0x07
	.zero		1


	//   ....[23]....
        /*027c*/ 	.word	0x00000770
        /*0280*/ 	.word	0x000000ff
        /*0284*/ 	.word	0x000000e0
        /*0288*/ 	.short	0x0100
        /*028a*/ 	.byte	0x07
	.zero		1


	//   ....[24]....
        /*028c*/ 	.word	0x00000780
        /*0290*/ 	.word	0x000000ff
        /*0294*/ 	.word	0x00000060
        /*0298*/ 	.short	0x0100
        /*029a*/ 	.byte	0x07
	.zero		1


	//   ....[25]....
        /*029c*/ 	.word	0x00000790
        /*02a0*/ 	.word	0x000000ff
        /*02a4*/ 	.word	0x000000e8
        /*02a8*/ 	.short	0x0100
        /*02aa*/ 	.byte	0x07
	.zero		1


	//   ....[26]....
        /*02ac*/ 	.word	0x000007a0
        /*02b0*/ 	.word	0x000000ff
        /*02b4*/ 	.word	0x00000068
        /*02b8*/ 	.short	0x0100
        /*02ba*/ 	.byte	0x07
	.zero		1


	//   ....[27]....
        /*02bc*/ 	.word	0x000007b0
        /*02c0*/ 	.word	0x000000ff
        /*02c4*/ 	.word	0x000000f0
        /*02c8*/ 	.short	0x0100
        /*02ca*/ 	.byte	0x07
	.zero		1


	//   ....[28]....
        /*02cc*/ 	.word	0x000007c0
        /*02d0*/ 	.word	0x000000ff
        /*02d4*/ 	.word	0x00000070
        /*02d8*/ 	.short	0x0100
        /*02da*/ 	.byte	0x07
	.zero		1


	//   ....[29]....
        /*02dc*/ 	.word	0x000007d0
        /*02e0*/ 	.word	0x000000ff
        /*02e4*/ 	.word	0x000000f8
        /*02e8*/ 	.short	0x0100
        /*02ea*/ 	.byte	0x07
	.zero		1


	//   ....[30]....
        /*02ec*/ 	.word	0x000007e0
        /*02f0*/ 	.word	0x000000ff
        /*02f4*/ 	.word	0x00000078
        /*02f8*/ 	.short	0x0100
        /*02fa*/ 	.byte	0x07
	.zero		1


	//   ....[31]....
        /*02fc*/ 	.word	0x000007f0
        /*0300*/ 	.word	0x000000ff
        /*0304*/ 	.word	0x00000100
        /*0308*/ 	.short	0x0100
        /*030a*/ 	.byte	0x07
	.zero		1


	//   ....[32]....
        /*030c*/ 	.word	0x00000800
        /*0310*/ 	.word	0x000000ff
        /*0314*/ 	.word	0x00000080
        /*0318*/ 	.short	0x0100
        /*031a*/ 	.byte	0x07
	.zero		1


	//   ....[33]....
        /*031c*/ 	.word	0x00000810
        /*0320*/ 	.word	0x000000ff
        /*0324*/ 	.word	0x00000108
        /*0328*/ 	.short	0x0100
        /*032a*/ 	.byte	0x07
	.zero		1


	//   ....[34]....
        /*032c*/ 	.word	0x00000950
        /*0330*/ 	.word	0x000000ff
        /*0334*/ 	.word	0x00000110
        /*0338*/ 	.short	0x0100
        /*033a*/ 	.byte	0x07
	.zero		1


	//   ....[35]....
        /*033c*/ 	.word	0x00000960
        /*0340*/ 	.word	0x000000ff
        /*0344*/ 	.word	0x00000130
        /*0348*/ 	.short	0x0100
        /*034a*/ 	.byte	0x07
	.zero		1


	//   ....[36]....
        /*034c*/ 	.word	0x00000970
        /*0350*/ 	.word	0x000000ff
        /*0354*/ 	.word	0x00000118
        /*0358*/ 	.short	0x0100
        /*035a*/ 	.byte	0x07
	.zero		1


	//   ....[37]....
        /*035c*/ 	.word	0x00000980
        /*0360*/ 	.word	0x000000ff
        /*0364*/ 	.word	0x00000138
        /*0368*/ 	.short	0x0100
        /*036a*/ 	.byte	0x07
	.zero		1


	//   ....[38]....
        /*036c*/ 	.word	0x00000990
        /*0370*/ 	.word	0x000000ff
        /*0374*/ 	.word	0x00000120
        /*0378*/ 	.short	0x0100
        /*037a*/ 	.byte	0x07
	.zero		1


	//   ....[39]....
        /*037c*/ 	.word	0x000009a0
        /*0380*/ 	.word	0x000000ff
        /*0384*/ 	.word	0x00000140
        /*0388*/ 	.short	0x0100
        /*038a*/ 	.byte	0x07
	.zero		1


	//   ....[40]....
        /*038c*/ 	.word	0x000009b0
        /*0390*/ 	.word	0x000000ff
        /*0394*/ 	.word	0x00000128
        /*0398*/ 	.short	0x0100
        /*039a*/ 	.byte	0x07
	.zero		1


	//   ....[41]....
        /*039c*/ 	.word	0x000009c0
        /*03a0*/ 	.word	0x000000ff
        /*03a4*/ 	.word	0x00000148
        /*03a8*/ 	.short	0x0100
        /*03aa*/ 	.byte	0x07
	.zero		1


	//   ....[42]....
        /*03ac*/ 	.word	0x00000ab0
        /*03b0*/ 	.word	0x000000ff
        /*03b4*/ 	.word	0x00000150
        /*03b8*/ 	.short	0x0100
        /*03ba*/ 	.byte	0x06
	.zero		1


	//   ....[43]....
        /*03bc*/ 	.word	0x00000ac0
        /*03c0*/ 	.word	0x000000ff
        /*03c4*/ 	.word	0x00000158
        /*03c8*/ 	.short	0x0100
        /*03ca*/ 	.byte	0x06
	.zero		1


	//   ....[44]....
        /*03cc*/ 	.word	0x00000c00
        /*03d0*/ 	.word	0x000000ff
        /*03d4*/ 	.word	0x00000160
        /*03d8*/ 	.short	0x0100
        /*03da*/ 	.byte	0x06
	.zero		1


	//   ....[45]....
        /*03dc*/ 	.word	0x00000c10
        /*03e0*/ 	.word	0x000000ff
        /*03e4*/ 	.word	0x00000168
        /*03e8*/ 	.short	0x0100
        /*03ea*/ 	.byte	0x06
	.zero		1


	//   ....[46]....
        /*03ec*/ 	.word	0x00000d40
        /*03f0*/ 	.word	0x000000ff
        /*03f4*/ 	.word	0x00000170
        /*03f8*/ 	.short	0x0100
        /*03fa*/ 	.byte	0x07
	.zero		1


	//   ....[47]....
        /*03fc*/ 	.word	0x00000d50
        /*0400*/ 	.word	0x000000ff
        /*0404*/ 	.word	0x00000180
        /*0408*/ 	.short	0x0100
        /*040a*/ 	.byte	0x07
	.zero		1


	//   ....[48]....
        /*040c*/ 	.word	0x00000d60
        /*0410*/ 	.word	0x000000ff
        /*0414*/ 	.word	0x00000178
        /*0418*/ 	.short	0x0100
        /*041a*/ 	.byte	0x07
	.zero		1


	//   ....[49]....
        /*041c*/ 	.word	0x00000d70
        /*0420*/ 	.word	0x000000ff
        /*0424*/ 	.word	0x00000188
        /*0428*/ 	.short	0x0100
        /*042a*/ 	.byte	0x07
	.zero		1


	//   ....[50]....
        /*042c*/ 	.word	0x00001b70
        /*0430*/ 	.word	0x000000ff
        /*0434*/ 	.word	0x00000088
        /*0438*/ 	.short	0x010a
        /*043a*/ 	.byte	0x04
	.zero		1


	//   ....[51]....
        /*043c*/ 	.word	0x00001f00
        /*0440*/ 	.word	0x000000ff
        /*0444*/ 	.word	0x00000088
        /*0448*/ 	.short	0x010a
        /*044a*/ 	.byte	0x2d
	.zero		1


	//   ....[52]....
        /*044c*/ 	.word	0x000020a0
        /*0450*/ 	.word	0x000000ff
        /*0454*/ 	.word	0x00000088
        /*0458*/ 	.short	0x010a
        /*045a*/ 	.byte	0x08
	.zero		1


	//   ....[53]....
        /*045c*/ 	.word	0x00002400
        /*0460*/ 	.word	0x000000ff
        /*0464*/ 	.word	0x00000158
        /*0468*/ 	.short	0x0101
        /*046a*/ 	.byte	0x35
	.zero		1


	//   ....[54]....
        /*046c*/ 	.word	0x00002420
        /*0470*/ 	.word	0x000000ff
        /*0474*/ 	.word	0x00000088
        /*0478*/ 	.short	0x010a
        /*047a*/ 	.byte	0x04
	.zero		1


	//   ....[55]....
        /*047c*/ 	.word	0x000025e0
        /*0480*/ 	.word	0x000000ff
        /*0484*/ 	.word	0x00000088
        /*0488*/ 	.short	0x010a
        /*048a*/ 	.byte	0x31
	.zero		1


	//   ....[56]....
        /*048c*/ 	.word	0x00002780
        /*0490*/ 	.word	0x000000ff
        /*0494*/ 	.word	0x00000088
        /*0498*/ 	.short	0x010a
        /*049a*/ 	.byte	0x08
	.zero		1


	//   ....[57]....
        /*049c*/ 	.word	0x00002af0
        /*04a0*/ 	.word	0x000000ff
        /*04a4*/ 	.word	0x00000160
        /*04a8*/ 	.short	0x010a
        /*04aa*/ 	.byte	0x35
	.zero		1


	//   ....[58]....
        /*04ac*/ 	.word	0x00002bb0
        /*04b0*/ 	.word	0x000000ff
        /*04b4*/ 	.word	0x00000000
        /*04b8*/ 	.short	0x0101
        /*04ba*/ 	.byte	0x04
	.zero		1


	//   ....[59]....
        /*04bc*/ 	.word	0x00003090
        /*04c0*/ 	.word	0x000000ff
        /*04c4*/ 	.word	0x00000000
        /*04c8*/ 	.short	0x010a
        /*04ca*/ 	.byte	0x04
	.zero		1


	//   ....[60]....
        /*04cc*/ 	.word	0x00003120
        /*04d0*/ 	.word	0x000000ff
        /*04d4*/ 	.word	0x00000000
        /*04d8*/ 	.short	0x010a
        /*04da*/ 	.byte	0x04
	.zero		1


	//   ....[61]....
        /*04dc*/ 	.word	0x000031b0
        /*04e0*/ 	.word	0x000000ff
        /*04e4*/ 	.word	0x00000000
        /*04e8*/ 	.short	0x010a
        /*04ea*/ 	.byte	0x04
	.zero		1


	//   ....[62]....
        /*04ec*/ 	.word	0x00003240
        /*04f0*/ 	.word	0x000000ff
        /*04f4*/ 	.word	0x00000000
        /*04f8*/ 	.short	0x010a
        /*04fa*/ 	.byte	0x04
	.zero		1


	//   ....[63]....
        /*04fc*/ 	.word	0x000032d0
        /*0500*/ 	.word	0x000000ff
        /*0504*/ 	.word	0x00000000
        /*0508*/ 	.short	0x010a
        /*050a*/ 	.byte	0x04
	.zero		1


	//   ....[64]....
        /*050c*/ 	.word	0x00003360
        /*0510*/ 	.word	0x000000ff
        /*0514*/ 	.word	0x00000000
        /*0518*/ 	.short	0x010a
        /*051a*/ 	.byte	0x04
	.zero		1


	//   ....[65]....
        /*051c*/ 	.word	0x000033f0
        /*0520*/ 	.word	0x000000ff
        /*0524*/ 	.word	0x00000000
        /*0528*/ 	.short	0x010a
        /*052a*/ 	.byte	0x04
	.zero		1


	//   ....[66]....
        /*052c*/ 	.word	0x00003480
        /*0530*/ 	.word	0x000000ff
        /*0534*/ 	.word	0x00000000
        /*0538*/ 	.short	0x010a
        /*053a*/ 	.byte	0x04
	.zero		1


	//   ....[67]....
        /*053c*/ 	.word	0x00003510
        /*0540*/ 	.word	0x000000ff
        /*0544*/ 	.word	0x00000000
        /*0548*/ 	.short	0x010a
        /*054a*/ 	.byte	0x04
	.zero		1


	//   ....[68]....
        /*054c*/ 	.word	0x000035a0
        /*0550*/ 	.word	0x000000ff
        /*0554*/ 	.word	0x00000000
        /*0558*/ 	.short	0x010a
        /*055a*/ 	.byte	0x04
	.zero		1


	//   ....[69]....
        /*055c*/ 	.word	0x00003630
        /*0560*/ 	.word	0x000000ff
        /*0564*/ 	.word	0x00000000
        /*0568*/ 	.short	0x010a
        /*056a*/ 	.byte	0x04
	.zero		1


	//   ....[70]....
        /*056c*/ 	.word	0x000036c0
        /*0570*/ 	.word	0x000000ff
        /*0574*/ 	.word	0x00000000
        /*0578*/ 	.short	0x010a
        /*057a*/ 	.byte	0x04
	.zero		1


	//   ....[71]....
        /*057c*/ 	.word	0x00003750
        /*0580*/ 	.word	0x000000ff
        /*0584*/ 	.word	0x00000000
        /*0588*/ 	.short	0x010a
        /*058a*/ 	.byte	0x04
	.zero		1


	//   ....[72]....
        /*058c*/ 	.word	0x000037e0
        /*0590*/ 	.word	0x000000ff
        /*0594*/ 	.word	0x00000000
        /*0598*/ 	.short	0x010a
        /*059a*/ 	.byte	0x04
	.zero		1


	//   ....[73]....
        /*059c*/ 	.word	0x00003870
        /*05a0*/ 	.word	0x000000ff
        /*05a4*/ 	.word	0x00000000
        /*05a8*/ 	.short	0x010a
        /*05aa*/ 	.byte	0x04
	.zero		1


	//   ....[74]....
        /*05ac*/ 	.word	0x00003900
        /*05b0*/ 	.word	0x000000ff
        /*05b4*/ 	.word	0x00000000
        /*05b8*/ 	.short	0x010a
        /*05ba*/ 	.byte	0x04
	.zero		1


	//   ....[75]....
        /*05bc*/ 	.word	0x000039a0
        /*05c0*/ 	.word	0x00000000
        /*05c4*/ 	.word	0x00000000
        /*05c8*/ 	.short	0x010a
        /*05ca*/ 	.byte	0xff
	.zero		1


	//   ....[76]....
        /*05cc*/ 	.word	0x00003ad0
        /*05d0*/ 	.word	0x000000ff
        /*05d4*/ 	.word	0x00000168
        /*05d8*/ 	.short	0x010a
        /*05da*/ 	.byte	0x31
	.zero		1


	//   ....[77]....
        /*05dc*/ 	.word	0x00003b70
        /*05e0*/ 	.word	0x000000ff
        /*05e4*/ 	.word	0x00000160
        /*05e8*/ 	.short	0x010a
        /*05ea*/ 	.byte	0x31
	.zero		1


	//   ....[78]....
        /*05ec*/ 	.word	0x00003c10
        /*05f0*/ 	.word	0x000000ff
        /*05f4*/ 	.word	0x00000000
        /*05f8*/ 	.short	0x0101
        /*05fa*/ 	.byte	0x06
	.zero		1


	//   ....[79]....
        /*05fc*/ 	.word	0x00003c50
        /*0600*/ 	.word	0x000000ff
        /*0604*/ 	.word	0x00000168
        /*0608*/ 	.short	0x0106
        /*060a*/ 	.byte	0x31
	.zero		1


	//   ....[80]....
        /*060c*/ 	.word	0x00003c90
        /*0610*/ 	.word	0x00000000
        /*0614*/ 	.word	0x00000168
        /*0618*/ 	.short	0x010a
        /*061a*/ 	.byte	0xff
	.zero		1


	//   ....[81]....
        /*061c*/ 	.word	0x000041b0
        /*0620*/ 	.word	0x000000ff
        /*0624*/ 	.word	0x00000160
        /*0628*/ 	.short	0x010a
        /*062a*/ 	.byte	0x07
	.zero		1


	//   ....[82]....
        /*062c*/ 	.word	0x00004260
        /*0630*/ 	.word	0x000000ff
        /*0634*/ 	.word	0x00000000
        /*0638*/ 	.short	0x0101
        /*063a*/ 	.byte	0x05
	.zero		1


	//   ....[83]....
        /*063c*/ 	.word	0x00004270
        /*0640*/ 	.word	0x000000ff
        /*0644*/ 	.word	0x00000180
        /*0648*/ 	.short	0x010a
        /*064a*/ 	.byte	0x09
	.zero		1


	//   ....[84]....
        /*064c*/ 	.word	0x000042f0
        /*0650*/ 	.word	0x000000ff
        /*0654*/ 	.word	0x00000000
        /*0658*/ 	.short	0x010a
        /*065a*/ 	.byte	0x04
	.zero		1


	//   ....[85]....
        /*065c*/ 	.word	0x00004390
        /*0660*/ 	.word	0x000000ff
        /*0664*/ 	.word	0x00000000
        /*0668*/ 	.short	0x010a
        /*066a*/ 	.byte	0x08
	.zero		1


	//   ....[86]....
        /*066c*/ 	.word	0x000044d0
        /*0670*/ 	.word	0x000000ff
        /*0674*/ 	.word	0x00000000
        /*0678*/ 	.short	0x010a
        /*067a*/ 	.byte	0x04
	.zero		1


	//   ....[87]....
        /*067c*/ 	.word	0x00004700
        /*0680*/ 	.word	0x000000ff
        /*0684*/ 	.word	0x00000000
        /*0688*/ 	.short	0x010a
        /*068a*/ 	.byte	0x05
	.zero		1


	//   ....[88]....
        /*068c*/ 	.word	0x00004790
        /*0690*/ 	.word	0x000000ff
        /*0694*/ 	.word	0x00000000
        /*0698*/ 	.short	0x010a
        /*069a*/ 	.byte	0x06
	.zero		1


	//   ....[89]....
        /*069c*/ 	.word	0x00004d20
        /*06a0*/ 	.word	0x000000ff
        /*06a4*/ 	.word	0x00000160
        /*06a8*/ 	.short	0x010a
        /*06aa*/ 	.byte	0x11
	.zero		1


	//   ....[90]....
        /*06ac*/ 	.word	0x00005190
        /*06b0*/ 	.word	0x000000ff
        /*06b4*/ 	.word	0x00000000
        /*06b8*/ 	.short	0x0101
        /*06ba*/ 	.byte	0x10
	.zero		1


	//   ....[91]....
        /*06bc*/ 	.word	0x000054c0
        /*06c0*/ 	.word	0x000000ff
        /*06c4*/ 	.word	0x00000158
        /*06c8*/ 	.short	0x010a
        /*06ca*/ 	.byte	0x11
	.zero		1


	//   ....[92]....
        /*06cc*/ 	.word	0x000057f0
        /*06d0*/ 	.word	0x000000ff
        /*06d4*/ 	.word	0x00000130
        /*06d8*/ 	.short	0x010a
        /*06da*/ 	.byte	0x11
	.zero		1


	//   ....[93]....
        /*06dc*/ 	.word	0x00005970
        /*06e0*/ 	.word	0x000000ff
        /*06e4*/ 	.word	0x00000110
        /*06e8*/ 	.short	0x010b
        /*06ea*/ 	.byte	0x11
	.zero		1


	//   ....[94]....
        /*06ec*/ 	.word	0x00005980
        /*06f0*/ 	.word	0x000000ff
        /*06f4*/ 	.word	0x00000000
        /*06f8*/ 	.short	0x0101
        /*06fa*/ 	.byte	0x18
	.zero		1


	//   ....[95]....
        /*06fc*/ 	.word	0x000059a0
        /*0700*/ 	.word	0x000000ff
        /*0704*/ 	.word	0x00000138
        /*0708*/ 	.short	0x010a
        /*070a*/ 	.byte	0x11
	.zero		1


	//   ....[96]....
        /*070c*/ 	.word	0x00005ae0
        /*0710*/ 	.word	0x000000ff
        /*0714*/ 	.word	0x00000118
        /*0718*/ 	.short	0x010b
        /*071a*/ 	.byte	0x11
	.zero		1


	//   ....[97]....
        /*071c*/ 	.word	0x00005af0
        /*0720*/ 	.word	0x000000ff
        /*0724*/ 	.word	0x00000000
        /*0728*/ 	.short	0x0101
        /*072a*/ 	.byte	0x17
	.zero		1


	//   ....[98]....
        /*072c*/ 	.word	0x00005b00
        /*0730*/ 	.word	0x000000ff
        /*0734*/ 	.word	0x00000140
        /*0738*/ 	.short	0x010a
        /*073a*/ 	.byte	0x11
	.zero		1


	//   ....[99]....
        /*073c*/ 	.word	0x00005c60
        /*0740*/ 	.word	0x000000ff
        /*0744*/ 	.word	0x00000120
        /*0748*/ 	.short	0x010b
        /*074a*/ 	.byte	0x11
	.zero		1


	//   ....[100]....
        /*074c*/ 	.word	0x00005cd0
        /*0750*/ 	.word	0x000000ff
        /*0754*/ 	.word	0x00000000
        /*0758*/ 	.short	0x0101
        /*075a*/ 	.byte	0x31
	.zero		1


	//   ....[101]....
        /*075c*/ 	.word	0x00005d10
        /*0760*/ 	.word	0x000000ff
        /*0764*/ 	.word	0x00000148
        /*0768*/ 	.short	0x010a
        /*076a*/ 	.byte	0x11
	.zero		1


	//   ....[102]....
        /*076c*/ 	.word	0x00005ee0
        /*0770*/ 	.word	0x000000ff
        /*0774*/ 	.word	0x00000128
        /*0778*/ 	.short	0x010b
        /*077a*/ 	.byte	0x11
	.zero		1


	//   ....[103]....
        /*077c*/ 	.word	0x00005f00
        /*0780*/ 	.word	0x000000ff
        /*0784*/ 	.word	0x00000000
        /*0788*/ 	.short	0x0101
        /*078a*/ 	.byte	0x16
	.zero		1


	//   ....[104]....
        /*078c*/ 	.word	0x00005f30
        /*0790*/ 	.word	0x000000ff
        /*0794*/ 	.word	0x00000130
        /*0798*/ 	.short	0x010a
        /*079a*/ 	.byte	0x11
	.zero		1


	//   ....[105]....
        /*079c*/ 	.word	0x00005f50
        /*07a0*/ 	.word	0x000000ff
        /*07a4*/ 	.word	0x00000138
        /*07a8*/ 	.short	0x010a
        /*07aa*/ 	.byte	0x11
	.zero		1


	//   ....[106]....
        /*07ac*/ 	.word	0x00005f70
        /*07b0*/ 	.word	0x000000ff
        /*07b4*/ 	.word	0x00000140
        /*07b8*/ 	.short	0x010a
        /*07ba*/ 	.byte	0x11
	.zero		1


	//   ....[107]....
        /*07bc*/ 	.word	0x00005fb0
        /*07c0*/ 	.word	0x00000000
        /*07c4*/ 	.word	0x00000148
        /*07c8*/ 	.short	0x010a
        /*07ca*/ 	.byte	0xff
	.zero		1


	//   ....[108]....
        /*07cc*/ 	.word	0x00006360
        /*07d0*/ 	.word	0x000000ff
        /*07d4*/ 	.word	0x00000160
        /*07d8*/ 	.short	0x010a
        /*07da*/ 	.byte	0x33
	.zero		1


	//   ....[109]....
        /*07dc*/ 	.word	0x00006450
        /*07e0*/ 	.word	0x000000ff
        /*07e4*/ 	.word	0x00000000
        /*07e8*/ 	.short	0x0101
        /*07ea*/ 	.byte	0x04
	.zero		1


	//   ....[110]....
        /*07ec*/ 	.word	0x00007430
        /*07f0*/ 	.word	0x000000ff
        /*07f4*/ 	.word	0x00000110
        /*07f8*/ 	.short	0x010a
        /*07fa*/ 	.byte	0x33
	.zero		1


	//   ....[111]....
        /*07fc*/ 	.word	0x00007450
        /*0800*/ 	.word	0x00000054
        /*0804*/ 	.word	0x00000170
        /*0808*/ 	.short	0x010a
        /*080a*/ 	.byte	0xff
	.zero		1


	//   ....[112]....
        /*080c*/ 	.word	0x00007510
        /*0810*/ 	.word	0x000000ff
        /*0814*/ 	.word	0x00000110
        /*0818*/ 	.short	0x010a
        /*081a*/ 	.byte	0x33
	.zero		1


	//   ....[113]....
        /*081c*/ 	.word	0x000075d0
        /*0820*/ 	.word	0x00000054
        /*0824*/ 	.word	0x00000170
        /*0828*/ 	.short	0x010a
        /*082a*/ 	.byte	0xff
	.zero		1


	//   ....[114]....
        /*082c*/ 	.word	0x00007d20
        /*0830*/ 	.word	0x00000000
        /*0834*/ 	.word	0x00000000
        /*0838*/ 	.short	0x0101
        /*083a*/ 	.byte	0xff
	.zero		1


	//   ....[115]....
        /*083c*/ 	.word	0x00007d30
        /*0840*/ 	.word	0x00000004
        /*0844*/ 	.word	0x00000110
        /*0848*/ 	.short	0x010a
        /*084a*/ 	.byte	0xff
	.zero		1


	//   ....[116]....
        /*084c*/ 	.word	0x00007de0
        /*0850*/ 	.word	0x00000004
        /*0854*/ 	.word	0x00000110
        /*0858*/ 	.short	0x010a
        /*085a*/ 	.byte	0xff
	.zero		1


	//   ....[117]....
        /*085c*/ 	.word	0x00008580
        /*0860*/ 	.word	0x0000005d
        /*0864*/ 	.word	0x00000000
        /*0868*/ 	.short	0x0101
        /*086a*/ 	.byte	0xff
	.zero		1


	//   ....[118]....
        /*086c*/ 	.word	0x000085a0
        /*0870*/ 	.word	0x00000010
        /*0874*/ 	.word	0x00000110
        /*0878*/ 	.short	0x010a
        /*087a*/ 	.byte	0xff
	.zero		1


	//   ....[119]....
        /*087c*/ 	.word	0x00008640
        /*0880*/ 	.word	0x00000010
        /*0884*/ 	.word	0x00000110
        /*0888*/ 	.short	0x010a
        /*088a*/ 	.byte	0xff
	.zero		1


	//   ....[120]....
        /*088c*/ 	.word	0x00008dd0
        /*0890*/ 	.word	0x0000005d
        /*0894*/ 	.word	0x00000000
        /*0898*/ 	.short	0x0101
        /*089a*/ 	.byte	0xff
	.zero		1


	//   ....[121]....
        /*089c*/ 	.word	0x00008df0
        /*08a0*/ 	.word	0x00000011
        /*08a4*/ 	.word	0x00000110
        /*08a8*/ 	.short	0x010a
        /*08aa*/ 	.byte	0xff
	.zero		1


	//   ....[122]....
        /*08ac*/ 	.word	0x00008e90
        /*08b0*/ 	.word	0x00000011
        /*08b4*/ 	.word	0x00000110
        /*08b8*/ 	.short	0x010a
        /*08ba*/ 	.byte	0xff
	.zero		1


	//   ....[123]....
        /*08bc*/ 	.word	0x000091b0
        /*08c0*/ 	.word	0x000000ff
        /*08c4*/ 	.word	0x00000000
        /*08c8*/ 	.short	0x0101
        /*08ca*/ 	.byte	0x05
	.zero		1


	//   ....[124]....
        /*08cc*/ 	.word	0x00009670
        /*08d0*/ 	.word	0x00000003
        /*08d4*/ 	.word	0x00000000
        /*08d8*/ 	.short	0x0101
        /*08da*/ 	.byte	0xff
	.zero		1


	//   ....[125]....
        /*08dc*/ 	.word	0x000098b0
        /*08e0*/ 	.word	0x000000ff
        /*08e4*/ 	.word	0x00000000
        /*08e8*/ 	.short	0x0101
        /*08ea*/ 	.byte	0x04
	.zero		1


	//   ....[126]....
        /*08ec*/ 	.word	0x000098e0
        /*08f0*/ 	.word	0x00000003
        /*08f4*/ 	.word	0x00000088
        /*08f8*/ 	.short	0x010a
        /*08fa*/ 	.byte	0xff
	.zero		1


	//   ....[127]....
        /*08fc*/ 	.word	0x00009940
        /*0900*/ 	.word	0x00000004
        /*0904*/ 	.word	0x00000088
        /*0908*/ 	.short	0x010a
        /*090a*/ 	.byte	0xff
	.zero		1


	//   ....[128]....
        /*090c*/ 	.word	0x000099a0
        /*0910*/ 	.word	0x00000002
        /*0914*/ 	.word	0x00000160
        /*0918*/ 	.short	0x010a
        /*091a*/ 	.byte	0xff
	.zero		1


	//   ....[129]....
        /*091c*/ 	.word	0x00009a00
        /*0920*/ 	.word	0x00000000
        /*0924*/ 	.word	0x00000000
        /*0928*/ 	.short	0x010a
        /*092a*/ 	.byte	0xff
	.zero		1


	//   ....[130]....
        /*092c*/ 	.word	0x00009a60
        /*0930*/ 	.word	0x00000000
        /*0934*/ 	.word	0x00000000
        /*0938*/ 	.short	0x010a
        /*093a*/ 	.byte	0xff
	.zero		1


	//   ....[131]....
        /*093c*/ 	.word	0x00009ac0
        /*0940*/ 	.word	0x00000000
        /*0944*/ 	.word	0x00000000
        /*0948*/ 	.short	0x010a
        /*094a*/ 	.byte	0xff
	.zero		1


	//   ....[132]....
        /*094c*/ 	.word	0x00009b20
        /*0950*/ 	.word	0x00000000
        /*0954*/ 	.word	0x00000000
        /*0958*/ 	.short	0x010a
        /*095a*/ 	.byte	0xff
	.zero		1


	//   ....[133]....
        /*095c*/ 	.word	0x00009b80
        /*0960*/ 	.word	0x00000000
        /*0964*/ 	.word	0x00000000
        /*0968*/ 	.short	0x010a
        /*096a*/ 	.byte	0xff
	.zero		1


	//   ....[134]....
        /*096c*/ 	.word	0x00009be0
        /*0970*/ 	.word	0x00000000
        /*0974*/ 	.word	0x00000000
        /*0978*/ 	.short	0x010a
        /*097a*/ 	.byte	0xff
	.zero		1


	//   ....[135]....
        /*097c*/ 	.word	0x00009c40
        /*0980*/ 	.word	0x00000000
        /*0984*/ 	.word	0x00000000
        /*0988*/ 	.short	0x010a
        /*098a*/ 	.byte	0xff
	.zero		1


	//   ....[136]....
        /*098c*/ 	.word	0x00009ca0
        /*0990*/ 	.word	0x00000000
        /*0994*/ 	.word	0x00000000
        /*0998*/ 	.short	0x010a
        /*099a*/ 	.byte	0xff
	.zero		1


	//   ....[137]....
        /*099c*/ 	.word	0x00009d00
        /*09a0*/ 	.word	0x00000000
        /*09a4*/ 	.word	0x00000000
        /*09a8*/ 	.short	0x010a
        /*09aa*/ 	.byte	0xff
	.zero		1


	//   ....[138]....
        /*09ac*/ 	.word	0x00009d60
        /*09b0*/ 	.word	0x00000000
        /*09b4*/ 	.word	0x00000000
        /*09b8*/ 	.short	0x010a
        /*09ba*/ 	.byte	0xff
	.zero		1


	//   ....[139]....
        /*09bc*/ 	.word	0x00009dc0
        /*09c0*/ 	.word	0x00000000
        /*09c4*/ 	.word	0x00000000
        /*09c8*/ 	.short	0x010a
        /*09ca*/ 	.byte	0xff
	.zero		1


	//   ....[140]....
        /*09cc*/ 	.word	0x00009e20
        /*09d0*/ 	.word	0x00000000
        /*09d4*/ 	.word	0x00000000
        /*09d8*/ 	.short	0x010a
        /*09da*/ 	.byte	0xff
	.zero		1


	//   ....[141]....
        /*09dc*/ 	.word	0x00009e80
        /*09e0*/ 	.word	0x00000000
        /*09e4*/ 	.word	0x00000000
        /*09e8*/ 	.short	0x010a
        /*09ea*/ 	.byte	0xff
	.zero		1


	//   ....[142]....
        /*09ec*/ 	.word	0x00009ee0
        /*09f0*/ 	.word	0x00000000
        /*09f4*/ 	.word	0x00000000
        /*09f8*/ 	.short	0x010a
        /*09fa*/ 	.byte	0xff
	.zero		1


	//   ....[143]....
        /*09fc*/ 	.word	0x00009f40
        /*0a00*/ 	.word	0x00000000
        /*0a04*/ 	.word	0x00000000
        /*0a08*/ 	.short	0x010a
        /*0a0a*/ 	.byte	0xff
	.zero		1


	//   ....[144]....
        /*0a0c*/ 	.word	0x00009fa0
        /*0a10*/ 	.word	0x00000000
        /*0a14*/ 	.word	0x00000000
        /*0a18*/ 	.short	0x010a
        /*0a1a*/ 	.byte	0xff
	.zero		1


	//   ....[145]....
        /*0a1c*/ 	.word	0x0000a000
        /*0a20*/ 	.word	0x00000004
        /*0a24*/ 	.word	0x00000168
        /*0a28*/ 	.short	0x010a
        /*0a2a*/ 	.byte	0xff
	.zero		1


	//   ....[146]....
        /*0a2c*/ 	.word	0x0000a060
        /*0a30*/ 	.word	0x00000004
        /*0a34*/ 	.word	0x00000160
        /*0a38*/ 	.short	0x010a
        /*0a3a*/ 	.byte	0xff
	.zero		1


	//   ....[147]....
        /*0a3c*/ 	.word	0x0000a0c0
        /*0a40*/ 	.word	0x00000000
        /*0a44*/ 	.word	0x00000160
        /*0a48*/ 	.short	0x010a
        /*0a4a*/ 	.byte	0xff
	.zero		1


	//   ....[148]....
        /*0a4c*/ 	.word	0x0000a120
        /*0a50*/ 	.word	0x00000000
        /*0a54*/ 	.word	0x00000180
        /*0a58*/ 	.short	0x010a
        /*0a5a*/ 	.byte	0xff
	.zero		1


	//   ....[149]....
        /*0a5c*/ 	.word	0x0000a180
        /*0a60*/ 	.word	0x00000000
        /*0a64*/ 	.word	0x00000000
        /*0a68*/ 	.short	0x010a
        /*0a6a*/ 	.byte	0xff
	.zero		1


	//   ....[150]....
        /*0a6c*/ 	.word	0x0000a1e0
        /*0a70*/ 	.word	0x00000000
        /*0a74*/ 	.word	0x00000000
        /*0a78*/ 	.short	0x010a
        /*0a7a*/ 	.byte	0xff
	.zero		1


	//   ....[151]....
        /*0a7c*/ 	.word	0x0000a240
        /*0a80*/ 	.word	0x00000000
        /*0a84*/ 	.word	0x00000000
        /*0a88*/ 	.short	0x010a
        /*0a8a*/ 	.byte	0xff
	.zero		1


	//   ....[152]....
        /*0a8c*/ 	.word	0x0000a2a0
        /*0a90*/ 	.word	0x00000003
        /*0a94*/ 	.word	0x00000160
        /*0a98*/ 	.short	0x010a
        /*0a9a*/ 	.byte	0xff
	.zero		1


	//   ....[153]....
        /*0a9c*/ 	.word	0x0000a300
        /*0aa0*/ 	.word	0x00000000
        /*0aa4*/ 	.word	0x00000158
        /*0aa8*/ 	.short	0x010a
        /*0aaa*/ 	.byte	0xff
	.zero		1


	//   ....[154]....
        /*0aac*/ 	.word	0x0000a360
        /*0ab0*/ 	.word	0x00000003
        /*0ab4*/ 	.word	0x00000130
        /*0ab8*/ 	.short	0x010a
        /*0aba*/ 	.byte	0xff
	.zero		1


	//   ....[155]....
        /*0abc*/ 	.word	0x0000a3c0
        /*0ac0*/ 	.word	0x00000003
        /*0ac4*/ 	.word	0x00000138
        /*0ac8*/ 	.short	0x010a
        /*0aca*/ 	.byte	0xff
	.zero		1


	//   ....[156]....
        /*0acc*/ 	.word	0x0000a420
        /*0ad0*/ 	.word	0x00000003
        /*0ad4*/ 	.word	0x00000140
        /*0ad8*/ 	.short	0x010a
        /*0ada*/ 	.byte	0xff
	.zero		1


	//   ....[157]....
        /*0adc*/ 	.word	0x0000a480
        /*0ae0*/ 	.word	0x00000003
        /*0ae4*/ 	.word	0x00000148
        /*0ae8*/ 	.short	0x010a
        /*0aea*/ 	.byte	0xff
	.zero		1


	//   ....[158]....
        /*0aec*/ 	.word	0x0000a4e0
        /*0af0*/ 	.word	0x00000000
        /*0af4*/ 	.word	0x00000130
        /*0af8*/ 	.short	0x010a
        /*0afa*/ 	.byte	0xff
	.zero		1


	//   ....[159]....
        /*0afc*/ 	.word	0x0000a540
        /*0b00*/ 	.word	0x00000000
        /*0b04*/ 	.word	0x00000138
        /*0b08*/ 	.short	0x010a
        /*0b0a*/ 	.byte	0xff
	.zero		1


	//   ....[160]....
        /*0b0c*/ 	.word	0x0000a5a0
        /*0b10*/ 	.word	0x00000000
        /*0b14*/ 	.word	0x00000140
        /*0b18*/ 	.short	0x010a
        /*0b1a*/ 	.byte	0xff
	.zero		1


	//   ....[161]....
        /*0b1c*/ 	.word	0x0000a600
        /*0b20*/ 	.word	0x00000000
        /*0b24*/ 	.word	0x00000160
        /*0b28*/ 	.short	0x010a
        /*0b2a*/ 	.byte	0xff
	.zero		1


	//   ....[162]....
        /*0b2c*/ 	.word	0x0000a660
        /*0b30*/ 	.word	0x00000000
        /*0b34*/ 	.word	0x00000110
        /*0b38*/ 	.short	0x010a
        /*0b3a*/ 	.byte	0xff
	.zero		1


	//   ....[163]....
        /*0b3c*/ 	.word	0x0000a6b0
        /*0b40*/ 	.word	0x00000054
        /*0b44*/ 	.word	0x00000170
        /*0b48*/ 	.short	0x010a
        /*0b4a*/ 	.byte	0xff
	.zero		1


	//   ....[164]....
        /*0b4c*/ 	.word	0x0000a700
        /*0b50*/ 	.word	0x00000004
        /*0b54*/ 	.word	0x00000110
        /*0b58*/ 	.short	0x010a
        /*0b5a*/ 	.byte	0xff
	.zero		1


	//   ....[165]....
        /*0b5c*/ 	.word	0x0000a750
        /*0b60*/ 	.word	0x00000010
        /*0b64*/ 	.word	0x00000110
        /*0b68*/ 	.short	0x010a
        /*0b6a*/ 	.byte	0xff
	.zero		1


	//   ....[166]....
        /*0b6c*/ 	.word	0x0000a7a0
        /*0b70*/ 	.word	0x00000011
        /*0b74*/ 	.word	0x00000110
        /*0b78*/ 	.short	0x010a
        /*0b7a*/ 	.byte	0xff
	.zero		1


	//----- nvinfo : EIATTR_NUM_MBARRIERS
	.align		4
.L_47:
        /*0b7c*/ 	.byte	0x03, 0x38
        /*0b7e*/ 	.short	0x0032


	//----- nvinfo : EIATTR_EXIT_INSTR_OFFSETS
	.align		4
        /*0b80*/ 	.byte	0x04, 0x1c
        /*0b82*/ 	.short	(.L_49 - .L_48)


	//   ....[0]....
.L_48:
        /*0b84*/ 	.word	0x000039d0


	//   ....[1]....
        /*0b88*/ 	.word	0x00003c60


	//   ....[2]....
        /*0b8c*/ 	.word	0x00003cc0


	//   ....[3]....
        /*0b90*/ 	.word	0x00004a00


	//   ....[4]....
        /*0b94*/ 	.word	0x00005fe0


	//   ....[5]....
        /*0b98*/ 	.word	0x00006020


	//   ....[6]....
        /*0b9c*/ 	.word	0x000097a0


	//   ....[7]....
        /*0ba0*/ 	.word	0x00009820


	//   ....[8]....
        /*0ba4*/ 	.word	0x00009850


	//   ....[9]....
        /*0ba8*/ 	.word	0x000098c0


	//----- nvinfo : EIATTR_MAX_THREADS
	.align		4
.L_49:
        /*0bac*/ 	.byte	0x04, 0x05
        /*0bae*/ 	.short	(.L_51 - .L_50)
.L_50:
        /*0bb0*/ 	.word	0x00000100
        /*0bb4*/ 	.word	0x00000001
        /*0bb8*/ 	.word	0x00000001


	//----- nvinfo : EIATTR_CRS_STACK_SIZE
	.align		4
.L_51:
        /*0bbc*/ 	.byte	0x04, 0x1e
        /*0bbe*/ 	.short	(.L_53 - .L_52)
.L_52:
        /*0bc0*/ 	.word	0x00000000


	//----- nvinfo : EIATTR_CBANK_PARAM_SIZE
	.align		4
.L_53:
        /*0bc4*/ 	.byte	0x03, 0x19
        /*0bc6*/ 	.short	0x0900


	//----- nvinfo : EIATTR_PARAM_CBANK
	.align		4
        /*0bc8*/ 	.byte	0x04, 0x0a
        /*0bca*/ 	.short	(.L_55 - .L_54)
	.align		4
.L_54:
        /*0bcc*/ 	.word	index@(.nv.constant0._ZN7cutlass13device_kernelINS_4conv6kernel13ConvUniversalINS1_16ConvProblemShapeILNS1_8OperatorE2ELi3EEENS1_10collective14CollectiveConvINS1_47MainloopSm100TmaUmmaWarpSpecializedImplicitGemmILS5_2ELi17ELi3ELi1ELi2EN4cute5tupleIJNSA_1CILi2EEENSC_ILi1EEESE_EEEEENSB_IJNSC_ILi64EEENSB_IJNSC_ILi128EEEEEENSB_IJNSC_ILi32EEEEEEEEENS_6half_tESN_NSA_8TiledMMAINSA_8MMA_AtomIJNSA_20SM100_MMA_F16BF16_SSISN_SN_fLi64ELi128ELNSA_4UMMA5MajorE1ELSS_1ELNSR_7ScaleInE0ELST_0EEEEEENSA_6LayoutINSB_IJSE_SE_SE_EEENSB_IJNSC_ILi0EEESY_SY_EEEEENSB_IJNSA_10UnderscoreES11_S11_EEEEENS7_6detail27Sm100ImplicitGemmTileTraitsINSA_13SM90_TMA_LOADENSA_14ComposedLayoutINSA_7SwizzleILi3ELi4ELi3EEENSA_18smem_ptr_flag_bitsILi16EEENSW_INSB_IJSH_NSC_ILi8EEEEEENSB_IJSE_SH_EEEEEEEvEENS15_INSA_30SM90_TMA_LOAD_IM2COL_MULTICASTES1G_vEEEENS_8epilogue10collective18CollectiveEpilogueINS1L_23Sm100TmaWarpSpecializedILi4ELi2ELi16ELb1ELb0EEEJSM_NSB_IJNSW_ISH_SE_EENSW_ISK_SE_EEEEESN_NSB_IJlNSB_IJSE_lllEEESY_EEESN_S1U_NS1L_6fusion15FusionCallbacksIS1P_NS1V_17LinearCombinationISN_fSN_fLNS_15FloatRoundStyleE2EEESM_S1S_JEEENSA_5SM1004TMEM4LOAD26SM100_TMEM_LOAD_16dp256b4xES16_NS17_INS18_ILi2ELi4ELi3EEES1B_NSW_INSB_IJS1C_SK_EEENSB_IJSK_SE_EEEEEEENSA_17SM75_U32x4_LDSM_NENSA_14SM90_TMA_STOREES29_NSA_17SM90_U32x4_STSM_NENSA_39AutoVectorizingCopyWithAssumedAlignmentILi128EEEEEEvvEEEEvNT_6ParamsE)
        /*0bd0*/ 	.short	0x0380
        /*0bd2*/ 	.short	0x0900


	//----- nvinfo : EIATTR_SW_WAR
	.align		4
.L_55:
        /*0bd4*/ 	.byte	0x04, 0x36
        /*0bd6*/ 	.short	(.L_57 - .L_56)
.L_56:
        /*0bd8*/ 	.word	0x00000008
.L_57:


//--------------------- .nv.callgraph             --------------------------
	.section	.nv.callgraph,"",@"SHT_CUDA_CALLGRAPH"
	.align	4
	.sectionentsize	8
	.align		4
        /*0000*/ 	.word	0x00000000
	.align		4
        /*0004*/ 	.word	0xffffffff
	.align		4
        /*0008*/ 	.word	index@(_ZN7cutlass13device_kernelINS_4conv6kernel13ConvUniversalINS1_16ConvProblemShapeILNS1_8OperatorE2ELi3EEENS1_10collective14CollectiveConvINS1_47MainloopSm100TmaUmmaWarpSpecializedImplicitGemmILS5_2ELi17ELi3ELi1ELi2EN4cute5tupleIJNSA_1CILi2EEENSC_ILi1EEESE_EEEEENSB_IJNSC_ILi64EEENSB_IJNSC_ILi128EEEEEENSB_IJNSC_ILi32EEEEEEEEENS_6half_tESN_NSA_8TiledMMAINSA_8MMA_AtomIJNSA_20SM100_MMA_F16BF16_SSISN_SN_fLi64ELi128ELNSA_4UMMA5MajorE1ELSS_1ELNSR_7ScaleInE0ELST_0EEEEEENSA_6LayoutINSB_IJSE_SE_SE_EEENSB_IJNSC_ILi0EEESY_SY_EEEEENSB_IJNSA_10UnderscoreES11_S11_EEEEENS7_6detail27Sm100ImplicitGemmTileTraitsINSA_13SM90_TMA_LOADENSA_14ComposedLayoutINSA_7SwizzleILi3ELi4ELi3EEENSA_18smem_ptr_flag_bitsILi16EEENSW_INSB_IJSH_NSC_ILi8EEEEEENSB_IJSE_SH_EEEEEEEvEENS15_INSA_30SM90_TMA_LOAD_IM2COL_MULTICASTES1G_vEEEENS_8epilogue10collective18CollectiveEpilogueINS1L_23Sm100TmaWarpSpecializedILi4ELi2ELi16ELb1ELb0EEEJSM_NSB_IJNSW_ISH_SE_EENSW_ISK_SE_EEEEESN_NSB_IJlNSB_IJSE_lllEEESY_EEESN_S1U_NS1L_6fusion15FusionCallbacksIS1P_NS1V_17LinearCombinationISN_fSN_fLNS_15FloatRoundStyleE2EEESM_S1S_JEEENSA_5SM1004TMEM4LOAD26SM100_TMEM_LOAD_16dp256b4xES16_NS17_INS18_ILi2ELi4ELi3EEES1B_NSW_INSB_IJS1C_SK_EEENSB_IJSK_SE_EEEEEEENSA_17SM75_U32x4_LDSM_NENSA_14SM90_TMA_STOREES29_NSA_17SM90_U32x4_STSM_NENSA_39AutoVectorizingCopyWithAssumedAlignmentILi128EEEEEEvvEEEEvNT_6ParamsE)
	.align		4
        /*000c*/ 	.word	index@(__assertfail)
	.align		4
        /*0010*/ 	.word	0x00000000
	.align		4
        /*0014*/ 	.word	0xfffffffe
	.align		4
        /*0018*/ 	.word	0x00000000
	.align		4
        /*001c*/ 	.word	0xfffffffd
	.align		4
        /*0020*/ 	.word	0x00000000
	.align		4
        /*0024*/ 	.word	0xfffffffc


//--------------------- .nv.constant4             --------------------------
	.section	.nv.constant4,"a",@progbits
	.align	8
	.align		8
.nv.constant4:
        /*0000*/ 	.dword	__assertfail
	.align		8
        /*0008*/ 	.dword	__unnamed_1
	.align		8
        /*0010*/ 	.dword	__unnamed_2
	.align		8
        /*0018*/ 	.dword	_ZN39_INTERNAL_cbb484f4_4_k_cu_9d862e78_43634cuda3std3__45__cpo5beginE
	.align		8
        /*0020*/ 	.dword	_ZN39_INTERNAL_cbb484f4_4_k_cu_9d862e78_43634cuda3std3__45__cpo3endE
	.align		8
        /*0028*/ 	.dword	_ZN39_INTERNAL_cbb484f4_4_k_cu_9d862e78_43634cuda3std3__45__cpo6cbeginE
	.align		8
        /*0030*/ 	.dword	_ZN39_INTERNAL_cbb484f4_4_k_cu_9d862e78_43634cuda3std3__45__cpo4cendE
	.align		8
        /*0038*/ 	.dword	_ZN39_INTERNAL_cbb484f4_4_k_cu_9d862e78_43634cuda3std3__441_GLOBAL__N__cbb484f4_4_k_cu_9d862e78_43636ignoreE
	.align		8
        /*0040*/ 	.dword	_ZN39_INTERNAL_cbb484f4_4_k_cu_9d862e78_43634cuda3std3__419piecewise_constructE
	.align		8
        /*0048*/ 	.dword	_ZN39_INTERNAL_cbb484f4_4_k_cu_9d862e78_43634cuda3std3__48in_placeE
	.align		8
        /*0050*/ 	.dword	_ZN39_INTERNAL_cbb484f4_4_k_cu_9d862e78_43634cuda3std6ranges3__45__cpo4swapE
	.align		8
        /*0058*/ 	.dword	_ZN39_INTERNAL_cbb484f4_4_k_cu_9d862e78_43634cuda3std6ranges3__45__cpo9iter_moveE
	.align		8
        /*0060*/ 	.dword	_ZN39_INTERNAL_cbb484f4_4_k_cu_9d862e78_43634cute7productE
	.align		8
        /*0068*/ 	.dword	_ZN39_INTERNAL_cbb484f4_4_k_cu_9d862e78_43634cute1_E
	.align		8
        /*0070*/ 	.dword	$str$27
	.align		8
        /*0078*/ 	.dword	$str$28
	.align		8
        /*0080*/ 	.dword	$str$29
	.align		8
        /*0088*/ 	.dword	$str$30


//--------------------- .text._ZN7cutlass13device_kernelINS_4conv6kernel13ConvUniversalINS1_16ConvProblemShapeILNS1_8OperatorE2ELi3EEENS1_10collective14CollectiveConvINS1_47MainloopSm100TmaUmmaWarpSpecializedImplicitGemmILS5_2ELi17ELi3ELi1ELi2EN4cute5tupleIJNSA_1CILi2EEENSC_ILi1EEESE_EEEEENSB_IJNSC_ILi64EEENSB_IJNSC_ILi128EEEEEENSB_IJNSC_ILi32EEEEEEEEENS_6half_tESN_NSA_8TiledMMAINSA_8MMA_AtomIJNSA_20SM100_MMA_F16BF16_SSISN_SN_fLi64ELi128ELNSA_4UMMA5MajorE1ELSS_1ELNSR_7ScaleInE0ELST_0EEEEEENSA_6LayoutINSB_IJSE_SE_SE_EEENSB_IJNSC_ILi0EEESY_SY_EEEEENSB_IJNSA_10UnderscoreES11_S11_EEEEENS7_6detail27Sm100ImplicitGemmTileTraitsINSA_13SM90_TMA_LOADENSA_14ComposedLayoutINSA_7SwizzleILi3ELi4ELi3EEENSA_18smem_ptr_flag_bitsILi16EEENSW_INSB_IJSH_NSC_ILi8EEEEEENSB_IJSE_SH_EEEEEEEvEENS15_INSA_30SM90_TMA_LOAD_IM2COL_MULTICASTES1G_vEEEENS_8epilogue10collective18CollectiveEpilogueINS1L_23Sm100TmaWarpSpecializedILi4ELi2ELi16ELb1ELb0EEEJSM_NSB_IJNSW_ISH_SE_EENSW_ISK_SE_EEEEESN_NSB_IJlNSB_IJSE_lllEEESY_EEESN_S1U_NS1L_6fusion15FusionCallbacksIS1P_NS1V_17LinearCombinationISN_fSN_fLNS_15FloatRoundStyleE2EEESM_S1S_JEEENSA_5SM1004TMEM4LOAD26SM100_TMEM_LOAD_16dp256b4xES16_NS17_INS18_ILi2ELi4ELi3EEES1B_NSW_INSB_IJS1C_SK_EEENSB_IJSK_SE_EEEEEEENSA_17SM75_U32x4_LDSM_NENSA_14SM90_TMA_STOREES29_NSA_17SM90_U32x4_STSM_NENSA_39AutoVectorizingCopyWithAssumedAlignmentILi128EEEEEEvvEEEEvNT_6ParamsE --------------------------
	.section	.text._ZN7cutlass13device_kernelINS_4conv6kernel13ConvUniversalINS1_16ConvProblemShapeILNS1_8OperatorE2ELi3EEENS1_10collective14CollectiveConvINS1_47MainloopSm100TmaUmmaWarpSpecializedImplicitGemmILS5_2ELi17ELi3ELi1ELi2EN4cute5tupleIJNSA_1CILi2EEENSC_ILi1EEESE_EEEEENSB_IJNSC_ILi64EEENSB_IJNSC_ILi128EEEEEENSB_IJNSC_ILi32EEEEEEEEENS_6half_tESN_NSA_8TiledMMAINSA_8MMA_AtomIJNSA_20SM100_MMA_F16BF16_SSISN_SN_fLi64ELi128ELNSA_4UMMA5MajorE1ELSS_1ELNSR_7ScaleInE0ELST_0EEEEEENSA_6LayoutINSB_IJSE_SE_SE_EEENSB_IJNSC_ILi0EEESY_SY_EEEEENSB_IJNSA_10UnderscoreES11_S11_EEEEENS7_6detail27Sm100ImplicitGemmTileTraitsINSA_13SM90_TMA_LOADENSA_14ComposedLayoutINSA_7SwizzleILi3ELi4ELi3EEENSA_18smem_ptr_flag_bitsILi16EEENSW_INSB_IJSH_NSC_ILi8EEEEEENSB_IJSE_SH_EEEEEEEvEENS15_INSA_30SM90_TMA_LOAD_IM2COL_MULTICASTES1G_vEEEENS_8epilogue10collective18CollectiveEpilogueINS1L_23Sm100TmaWarpSpecializedILi4ELi2ELi16ELb1ELb0EEEJSM_NSB_IJNSW_ISH_SE_EENSW_ISK_SE_EEEEESN_NSB_IJlNSB_IJSE_lllEEESY_EEESN_S1U_NS1L_6fusion15FusionCallbacksIS1P_NS1V_17LinearCombinationISN_fSN_fLNS_15FloatRoundStyleE2EEESM_S1S_JEEENSA_5SM1004TMEM4LOAD26SM100_TMEM_LOAD_16dp256b4xES16_NS17_INS18_ILi2ELi4ELi3EEES1B_NSW_INSB_IJS1C_SK_EEENSB_IJSK_SE_EEEEEEENSA_17SM75_U32x4_LDSM_NENSA_14SM90_TMA_STOREES29_NSA_17SM90_U32x4_STSM_NENSA_39AutoVectorizingCopyWithAssumedAlignmentILi128EEEEEEvvEEEEvNT_6ParamsE,"ax",@progbits
	.align	128
.text._ZN7cutlass13device_kernelINS_4conv6kernel13ConvUniversalINS1_16ConvProblemShapeILNS1_8OperatorE2ELi3EEENS1_10collective14CollectiveConvINS1_47MainloopSm100TmaUmmaWarpSpecializedImplicitGemmILS5_2ELi17ELi3ELi1ELi2EN4cute5tupleIJNSA_1CILi2EEENSC_ILi1EEESE_EEEEENSB_IJNSC_ILi64EEENSB_IJNSC_ILi128EEEEEENSB_IJNSC_ILi32EEEEEEEEENS_6half_tESN_NSA_8TiledMMAINSA_8MMA_AtomIJNSA_20SM100_MMA_F16BF16_SSISN_SN_fLi64ELi128ELNSA_4UMMA5MajorE1ELSS_1ELNSR_7ScaleInE0ELST_0EEEEEENSA_6LayoutINSB_IJSE_SE_SE_EEENSB_IJNSC_ILi0EEESY_SY_EEEEENSB_IJNSA_10UnderscoreES11_S11_EEEEENS7_6detail27Sm100ImplicitGemmTileTraitsINSA_13SM90_TMA_LOADENSA_14ComposedLayoutINSA_7SwizzleILi3ELi4ELi3EEENSA_18smem_ptr_flag_bitsILi16EEENSW_INSB_IJSH_NSC_ILi8EEEEEENSB_IJSE_SH_EEEEEEEvEENS15_INSA_30SM90_TMA_LOAD_IM2COL_MULTICASTES1G_vEEEENS_8epilogue10collective18CollectiveEpilogueINS1L_23Sm100TmaWarpSpecializedILi4ELi2ELi16ELb1ELb0EEEJSM_NSB_IJNSW_ISH_SE_EENSW_ISK_SE_EEEEESN_NSB_IJlNSB_IJSE_lllEEESY_EEESN_S1U_NS1L_6fusion15FusionCallbacksIS1P_NS1V_17LinearCombinationISN_fSN_fLNS_15FloatRoundStyleE2EEESM_S1S_JEEENSA_5SM1004TMEM4LOAD26SM100_TMEM_LOAD_16dp256b4xES16_NS17_INS18_ILi2ELi4ELi3EEES1B_NSW_INSB_IJS1C_SK_EEENSB_IJSK_SE_EEEEEEENSA_17SM75_U32x4_LDSM_NENSA_14SM90_TMA_STOREES29_NSA_17SM90_U32x4_STSM_NENSA_39AutoVectorizingCopyWithAssumedAlignmentILi128EEEEEEvvEEEEvNT_6ParamsE:
        .type           _ZN7cutlass13device_kernelINS_4conv6kernel13ConvUniversalINS1_16ConvProblemShapeILNS1_8OperatorE2ELi3EEENS1_10collective14CollectiveConvINS1_47MainloopSm100TmaUmmaWarpSpecializedImplicitGemmILS5_2ELi17ELi3ELi1ELi2EN4cute5tupleIJNSA_1CILi2EEENSC_ILi1EEESE_EEEEENSB_IJNSC_ILi64EEENSB_IJNSC_ILi128EEEEEENSB_IJNSC_ILi32EEEEEEEEENS_6half_tESN_NSA_8TiledMMAINSA_8MMA_AtomIJNSA_20SM100_MMA_F16BF16_SSISN_SN_fLi64ELi128ELNSA_4UMMA5MajorE1ELSS_1ELNSR_7ScaleInE0ELST_0EEEEEENSA_6LayoutINSB_IJSE_SE_SE_EEENSB_IJNSC_ILi0EEESY_SY_EEEEENSB_IJNSA_10UnderscoreES11_S11_EEEEENS7_6detail27Sm100ImplicitGemmTileTraitsINSA_13SM90_TMA_LOADENSA_14ComposedLayoutINSA_7SwizzleILi3ELi4ELi3EEENSA_18smem_ptr_flag_bitsILi16EEENSW_INSB_IJSH_NSC_ILi8EEEEEENSB_IJSE_SH_EEEEEEEvEENS15_INSA_30SM90_TMA_LOAD_IM2COL_MULTICASTES1G_vEEEENS_8epilogue10collective18CollectiveEpilogueINS1L_23Sm100TmaWarpSpecializedILi4ELi2ELi16ELb1ELb0EEEJSM_NSB_IJNSW_ISH_SE_EENSW_ISK_SE_EEEEESN_NSB_IJlNSB_IJSE_lllEEESY_EEESN_S1U_NS1L_6fusion15FusionCallbacksIS1P_NS1V_17LinearCombinationISN_fSN_fLNS_15FloatRoundStyleE2EEESM_S1S_JEEENSA_5SM1004TMEM4LOAD26SM100_TMEM_LOAD_16dp256b4xES16_NS17_INS18_ILi2ELi4ELi3EEES1B_NSW_INSB_IJS1C_SK_EEENSB_IJSK_SE_EEEEEEENSA_17SM75_U32x4_LDSM_NENSA_14SM90_TMA_STOREES29_NSA_17SM90_U32x4_STSM_NENSA_39AutoVectorizingCopyWithAssumedAlignmentILi128EEEEEEvvEEEEvNT_6ParamsE,@function
        .size           _ZN7cutlass13device_kernelINS_4conv6kernel13ConvUniversalINS1_16ConvProblemShapeILNS1_8OperatorE2ELi3EEENS1_10collective14CollectiveConvINS1_47MainloopSm100TmaUmmaWarpSpecializedImplicitGemmILS5_2ELi17ELi3ELi1ELi2EN4cute5tupleIJNSA_1CILi2EEENSC_ILi1EEESE_EEEEENSB_IJNSC_ILi64EEENSB_IJNSC_ILi128EEEEEENSB_IJNSC_ILi32EEEEEEEEENS_6half_tESN_NSA_8TiledMMAINSA_8MMA_AtomIJNSA_20SM100_MMA_F16BF16_SSISN_SN_fLi64ELi128ELNSA_4UMMA5MajorE1ELSS_1ELNSR_7ScaleInE0ELST_0EEEEEENSA_6LayoutINSB_IJSE_SE_SE_EEENSB_IJNSC_ILi0EEESY_SY_EEEEENSB_IJNSA_10UnderscoreES11_S11_EEEEENS7_6detail27Sm100ImplicitGemmTileTraitsINSA_13SM90_TMA_LOADENSA_14ComposedLayoutINSA_7SwizzleILi3ELi4ELi3EEENSA_18smem_ptr_flag_bitsILi16EEENSW_INSB_IJSH_NSC_ILi8EEEEEENSB_IJSE_SH_EEEEEEEvEENS15_INSA_30SM90_TMA_LOAD_IM2COL_MULTICASTES1G_vEEEENS_8epilogue10collective18CollectiveEpilogueINS1L_23Sm100TmaWarpSpecializedILi4ELi2ELi16ELb1ELb0EEEJSM_NSB_IJNSW_ISH_SE_EENSW_ISK_SE_EEEEESN_NSB_IJlNSB_IJSE_lllEEESY_EEESN_S1U_NS1L_6fusion15FusionCallbacksIS1P_NS1V_17LinearCombinationISN_fSN_fLNS_15FloatRoundStyleE2EEESM_S1S_JEEENSA_5SM1004TMEM4LOAD26SM100_TMEM_LOAD_16dp256b4xES16_NS17_INS18_ILi2ELi4ELi3EEES1B_NSW_INSB_IJS1C_SK_EEENSB_IJSK_SE_EEEEEEENSA_17SM75_U32x4_LDSM_NENSA_14SM90_TMA_STOREES29_NSA_17SM90_U32x4_STSM_NENSA_39AutoVectorizingCopyWithAssumedAlignmentILi128EEEEEEvvEEEEvNT_6ParamsE,(.L_x_213 - _ZN7cutlass13device_kernelINS_4conv6kernel13ConvUniversalINS1_16ConvProblemShapeILNS1_8OperatorE2ELi3EEENS1_10collective14CollectiveConvINS1_47MainloopSm100TmaUmmaWarpSpecializedImplicitGemmILS5_2ELi17ELi3ELi1ELi2EN4cute5tupleIJNSA_1CILi2EEENSC_ILi1EEESE_EEEEENSB_IJNSC_ILi64EEENSB_IJNSC_ILi128EEEEEENSB_IJNSC_ILi32EEEEEEEEENS_6half_tESN_NSA_8TiledMMAINSA_8MMA_AtomIJNSA_20SM100_MMA_F16BF16_SSISN_SN_fLi64ELi128ELNSA_4UMMA5MajorE1ELSS_1ELNSR_7ScaleInE0ELST_0EEEEEENSA_6LayoutINSB_IJSE_SE_SE_EEENSB_IJNSC_ILi0EEESY_SY_EEEEENSB_IJNSA_10UnderscoreES11_S11_EEEEENS7_6detail27Sm100ImplicitGemmTileTraitsINSA_13SM90_TMA_LOADENSA_14ComposedLayoutINSA_7SwizzleILi3ELi4ELi3EEENSA_18smem_ptr_flag_bitsILi16EEENSW_INSB_IJSH_NSC_ILi8EEEEEENSB_IJSE_SH_EEEEEEEvEENS15_INSA_30SM90_TMA_LOAD_IM2COL_MULTICASTES1G_vEEEENS_8epilogue10collective18CollectiveEpilogueINS1L_23Sm100TmaWarpSpecializedILi4ELi2ELi16ELb1ELb0EEEJSM_NSB_IJNSW_ISH_SE_EENSW_ISK_SE_EEEEESN_NSB_IJlNSB_IJSE_lllEEESY_EEESN_S1U_NS1L_6fusion15FusionCallbacksIS1P_NS1V_17LinearCombinationISN_fSN_fLNS_15FloatRoundStyleE2EEESM_S1S_JEEENSA_5SM1004TMEM4LOAD26SM100_TMEM_LOAD_16dp256b4xES16_NS17_INS18_ILi2ELi4ELi3EEES1B_NSW_INSB_IJS1C_SK_EEENSB_IJSK_SE_EEEEEEENSA_17SM75_U32x4_LDSM_NENSA_14SM90_TMA_STOREES29_NSA_17SM90_U32x4_STSM_NENSA_39AutoVectorizingCopyWithAssumedAlignmentILi128EEEEEEvvEEEEvNT_6ParamsE)
        .other          _ZN7cutlass13device_kernelINS_4conv6kernel13ConvUniversalINS1_16ConvProblemShapeILNS1_8OperatorE2ELi3EEENS1_10collective14CollectiveConvINS1_47MainloopSm100TmaUmmaWarpSpecializedImplicitGemmILS5_2ELi17ELi3ELi1ELi2EN4cute5tupleIJNSA_1CILi2EEENSC_ILi1EEESE_EEEEENSB_IJNSC_ILi64EEENSB_IJNSC_ILi128EEEEEENSB_IJNSC_ILi32EEEEEEEEENS_6half_tESN_NSA_8TiledMMAINSA_8MMA_AtomIJNSA_20SM100_MMA_F16BF16_SSISN_SN_fLi64ELi128ELNSA_4UMMA5MajorE1ELSS_1ELNSR_7ScaleInE0ELST_0EEEEEENSA_6LayoutINSB_IJSE_SE_SE_EEENSB_IJNSC_ILi0EEESY_SY_EEEEENSB_IJNSA_10UnderscoreES11_S11_EEEEENS7_6detail27Sm100ImplicitGemmTileTraitsINSA_13SM90_TMA_LOADENSA_14ComposedLayoutINSA_7SwizzleILi3ELi4ELi3EEENSA_18smem_ptr_flag_bitsILi16EEENSW_INSB_IJSH_NSC_ILi8EEEEEENSB_IJSE_SH_EEEEEEEvEENS15_INSA_30SM90_TMA_LOAD_IM2COL_MULTICASTES1G_vEEEENS_8epilogue10collective18CollectiveEpilogueINS1L_23Sm100TmaWarpSpecializedILi4ELi2ELi16ELb1ELb0EEEJSM_NSB_IJNSW_ISH_SE_EENSW_ISK_SE_EEEEESN_NSB_IJlNSB_IJSE_lllEEESY_EEESN_S1U_NS1L_6fusion15FusionCallbacksIS1P_NS1V_17LinearCombinationISN_fSN_fLNS_15FloatRoundStyleE2EEESM_S1S_JEEENSA_5SM1004TMEM4LOAD26SM100_TMEM_LOAD_16dp256b4xES16_NS17_INS18_ILi2ELi4ELi3EEES1B_NSW_INSB_IJS1C_SK_EEENSB_IJSK_SE_EEEEEEENSA_17SM75_U32x4_LDSM_NENSA_14SM90_TMA_STOREES29_NSA_17SM90_U32x4_STSM_NENSA_39AutoVectorizingCopyWithAssumedAlignmentILi128EEEEEEvvEEEEvNT_6ParamsE,@"STO_CUDA_ENTRY STV_DEFAULT"
_ZN7cutlass13device_kernelINS_4conv6kernel13ConvUniversalINS1_16ConvProblemShapeILNS1_8OperatorE2ELi3EEENS1_10collective14CollectiveConvINS1_47MainloopSm100TmaUmmaWarpSpecializedImplicitGemmILS5_2ELi17ELi3ELi1ELi2EN4cute5tupleIJNSA_1CILi2EEENSC_ILi1EEESE_EEEEENSB_IJNSC_ILi64EEENSB_IJNSC_ILi128EEEEEENSB_IJNSC_ILi32EEEEEEEEENS_6half_tESN_NSA_8TiledMMAINSA_8MMA_AtomIJNSA_20SM100_MMA_F16BF16_SSISN_SN_fLi64ELi128ELNSA_4UMMA5MajorE1ELSS_1ELNSR_7ScaleInE0ELST_0EEEEEENSA_6LayoutINSB_IJSE_SE_SE_EEENSB_IJNSC_ILi0EEESY_SY_EEEEENSB_IJNSA_10UnderscoreES11_S11_EEEEENS7_6detail27Sm100ImplicitGemmTileTraitsINSA_13SM90_TMA_LOADENSA_14ComposedLayoutINSA_7SwizzleILi3ELi4ELi3EEENSA_18smem_ptr_flag_bitsILi16EEENSW_INSB_IJSH_NSC_ILi8EEEEEENSB_IJSE_SH_EEEEEEEvEENS15_INSA_30SM90_TMA_LOAD_IM2COL_MULTICASTES1G_vEEEENS_8epilogue10collective18CollectiveEpilogueINS1L_23Sm100TmaWarpSpecializedILi4ELi2ELi16ELb1ELb0EEEJSM_NSB_IJNSW_ISH_SE_EENSW_ISK_SE_EEEEESN_NSB_IJlNSB_IJSE_lllEEESY_EEESN_S1U_NS1L_6fusion15FusionCallbacksIS1P_NS1V_17LinearCombinationISN_fSN_fLNS_15FloatRoundStyleE2EEESM_S1S_JEEENSA_5SM1004TMEM4LOAD26SM100_TMEM_LOAD_16dp256b4xES16_NS17_INS18_ILi2ELi4ELi3EEES1B_NSW_INSB_IJS1C_SK_EEENSB_IJSK_SE_EEEEEEENSA_17SM75_U32x4_LDSM_NENSA_14SM90_TMA_STOREES29_NSA_17SM90_U32x4_STSM_NENSA_39AutoVectorizingCopyWithAssumedAlignmentILi128EEEEEEvvEEEEvNT_6ParamsE:
[----:B------:R-:W1:Y:S01]  /*0000*/  LDC R1, c[0x0][0x37c] ;  /* 0x0000df00ff017b82 */ /* 0x000e620000000800 */
[----:B------:R-:W2:Y:S01]  /*0010*/  S2R R74, SR_TID.X ;  /* 0x00000000004a7919 */ /* 0x000ea20000002100 */
[----:B------:R-:W3:Y:S01]  /*0020*/  LDCU.64 UR6, c[0x0][0x990] ;  /* 0x00013200ff0677ac */ /* 0x000ee20008000a00 */
[----:B-1----:R-:W-:Y:S01]  /*0030*/  VIADD R1, R1, 0xfffffff8 ;  /* 0xfffffff801017836 */ /* 0x002fe20000000000 */
[----:B------:R-:W-:Y:S02]  /*0040*/  PRMT R59, RZ, 0x7610, R59 ;  /* 0x00007610ff3b7816 */ /* 0x000fe4000000003b */
[----:B------:R-:W-:Y:S01]  /*0050*/  ELECT P6, URZ, PT ;  /* 0x0000000000ff782f */ /* 0x000fe200038c0000 */
[----:B------:R-:W1:Y:S01]  /*0060*/  LDCU.64 UR46, c[0x0][0x358] ;  /* 0x00006b00ff2e77ac */ /* 0x000e620008000a00 */
[----:B---3--:R-:W-:-:S04]  /*0070*/  UISETP.NE.U32.AND UP0, UPT, UR6, URZ, UPT ;  /* 0x000000ff0600728c */ /* 0x008fc8000bf05070 */
[----:B------:R-:W-:Y:S01]  /*0080*/  UISETP.NE.AND.EX UP0, UPT, UR7, URZ, UPT, UP0 ;  /* 0x000000ff0700728c */ /* 0x000fe2000bf05300 */
[----:B--2---:R-:W-:-:S05]  /*0090*/  SHF.R.U32.HI R75, RZ, 0x5, R74 ;  /* 0x00000005ff4b7819 */ /* 0x004fca000001164a */
[----:B------:R-:W2:Y:S02]  /*00a0*/  SHFL.IDX PT, R0, R75, RZ, 0x1f ;  /* 0x00001fff4b007589 */ /* 0x000ea400000e0000 */
[----:B--2---:R-:W-:Y:S01]  /*00b0*/  R2UR UR4, R0 ;  /* 0x00000000000472ca */ /* 0x004fe200000e0000 */
[----:B-1----:R-:W-:-:S14]  /*00c0*/  BRA.U UP0, `(.L_x_0) ;  /* 0x00000001002c7547 */ /* 0x002fdc000b800000 */
[----:B------:R-:W1:Y:S02]  /*00d0*/  LDCU.64 UR8, c[0x0][0x988] ;  /* 0x00013100ff0877ac */ /* 0x000e640008000a00 */
[----:B-1----:R-:W-:-:S04]  /*00e0*/  UISETP.NE.U32.AND UP0, UPT, UR8, URZ, UPT ;  /* 0x000000ff0800728c */ /* 0x002fc8000bf05070 */
[----:B------:R-:W-:-:S09]  /*00f0*/  UISETP.NE.AND.EX UP0, UPT, UR9, URZ, UPT, UP0 ;  /* 0x000000ff0900728c */ /* 0x000fd2000bf05300 */
[----:B------:R-:W-:Y:S05]  /*0100*/  BRA.U !UP0, `(.L_x_1) ;  /* 0x0000000108107547 */ /* 0x000fea000b800000 */
[----:B------:R-:W1:Y:S02]  /*0110*/  LDC.64 R2, c[0x0][0x988] ;  /* 0x00026200ff027b82 */ /* 0x000e640000000a00 */
[----:B-1----:R1:W5:Y:S01]  /*0120*/  LDG.E R35, desc[UR46][R2.64] ;  /* 0x0000002e02237981 */ /* 0x002362000c1e1900 */
[----:B------:R-:W-:Y:S01]  /*0130*/  HFMA2 R59, -RZ, RZ, 0, 5.9604644775390625e-08 ;  /* 0x00000001ff3b7431 */ /* 0x000fe200000001ff */
[----:B------:R-:W-:Y:S05]  /*0140*/  BRA `(.L_x_0) ;  /* 0x00000000000c7947 */ /* 0x000fea0003800000 */
.L_x_1:
[----:B------:R-:W1:Y:S01]  /*0150*/  LDCU UR5, c[0x0][0x980] ;  /* 0x00013000ff0577ac */ /* 0x000e620008000800 */
[----:B------:R-:W-:Y:S01]  /*0160*/  HFMA2 R59, -RZ, RZ, 0, 5.9604644775390625e-08 ;  /* 0x00000001ff3b7431 */ /* 0x000fe200000001ff */
[----:B-1----:R-:W-:Y:S02]  /*0170*/  MOV R35, UR5 ;  /* 0x0000000500237c02 */ /* 0x002fe40008000f00 */
.L_x_0:
[----:B------:R-:W2:Y:S02]  /*0180*/  LDCU.64 UR8, c[0x0][0x9b0] ;  /* 0x00013600ff0877ac */ /* 0x000ea40008000a00 */
[----:B--2---:R-:W-:-:S04]  /*0190*/  UISETP.NE.U32.AND UP0, UPT, UR8, URZ, UPT ;  /* 0x000000ff0800728c */ /* 0x004fc8000bf05070 */
[----:B------:R-:W-:-:S09]  /*01a0*/  UISETP.NE.AND.EX UP0, UPT, UR9, URZ, UPT, UP0 ;  /* 0x000000ff0900728c */ /* 0x000fd2000bf05300 */
[----:B------:R-:W-:Y:S05]  /*01b0*/  BRA.U UP0, `(.L_x_2) ;  /* 0x0000000100247547 */ /* 0x000fea000b800000 */
[----:B------:R-:W2:Y:S02]  /*01c0*/  LDCU.64 UR8, c[0x0][0x9a8] ;  /* 0x00013500ff0877ac */ /* 0x000ea40008000a00 */
[----:B--2---:R-:W-:-:S04]  /*01d0*/  UISETP.NE.U32.AND UP0, UPT, UR8, URZ, UPT ;  /* 0x000000ff0800728c */ /* 0x004fc8000bf05070 */
[----:B------:R-:W-:-:S09]  /*01e0*/  UISETP.NE.AND.EX UP0, UPT, UR9, URZ, UPT, UP0 ;  /* 0x000000ff0900728c */ /* 0x000fd2000bf05300 */
[----:B------:R-:W-:Y:S05]  /*01f0*/  BRA.U !UP0, `(.L_x_3) ;  /* 0x00000001080c7547 */ /* 0x000fea000b800000 */
[----:B-1----:R-:W1:Y:S02]  /*0200*/  LDC.64 R2, c[0x0][0x9a8] ;  /* 0x00026a00ff027b82 */ /* 0x002e640000000a00 */
[----:B-1----:R2:W5:Y:S01]  /*0210*/  LDG.E R33, desc[UR46][R2.64] ;  /* 0x0000002e02217981 */ /* 0x002562000c1e1900 */
[----:B------:R-:W-:Y:S05]  /*0220*/  BRA `(.L_x_2) ;  /* 0x0000000000087947 */ /* 0x000fea0003800000 */
.L_x_3:
[----:B------:R-:W2:Y:S02]  /*0230*/  LDCU UR5, c[0x0][0x9a0] ;  /* 0x00013400ff0577ac */ /* 0x000ea40008000800 */
[----:B--2---:R-:W-:Y:S02]  /*0240*/  MOV R33, UR5 ;  /* 0x0000000500217c02 */ /* 0x004fe40008000f00 */
.L_x_2:
[----:B------:R-:W-:Y:S01]  /*0250*/  IMAD.U32 R0, RZ, RZ, UR4 ;  /* 0x00000004ff007e24 */ /* 0x000fe2000f8e00ff */
[----:B------:R-:W-:Y:S04]  /*0260*/  BSSY.RECONVERGENT B0, `(.L_x_4) ;  /* 0x000000c000007945 */ /* 0x000fe80003800200 */
[C---:B------:R-:W-:Y:S02]  /*0270*/  ISETP.NE.OR P1, PT, R0.reuse, 0x1, !P6 ;  /* 0x000000010000780c */ /* 0x040fe40007725670 */
[----:B------:R-:W-:-:S11]  /*0280*/  ISETP.NE.OR P0, PT, R0, 0x3, !P6 ;  /* 0x000000030000780c */ /* 0x000fd60007705670 */
[----:B------:R-:W-:Y:S05]  /*0290*/  @P1 BRA `(.L_x_5) ;  /* 0x0000000000201947 */ /* 0x000fea0003800000 */
[----:B------:R-:W3:Y:S02]  /*02a0*/  LDCU.64 UR8, c[0x0][0x348] ;  /* 0x00006900ff0877ac */ /* 0x000ee40008000a00 */
[----:B---3--:R-:W-:Y:S02]  /*02b0*/  UIADD3 UR10, UP1, UPT, UR8, 0x80, URZ ;  /* 0x00000080080a7890 */ /* 0x008fe4000ff3e0ff */
[----:B------:R-:W-:Y:S02]  /*02c0*/  UIADD3 UR8, UP0, UPT, UR8, 0x180, URZ ;  /* 0x0000018008087890 */ /* 0x000fe4000ff1e0ff */
[----:B------:R-:W-:Y:S02]  /*02d0*/  UIADD3.X UR11, UPT, UPT, URZ, UR9, URZ, UP1, !UPT ;  /* 0x00000009ff0b7290 */ /* 0x000fe40008ffe4ff */
[----:B------:R-:W-:-:S07]  /*02e0*/  UIADD3.X UR9, UPT, UPT, URZ, UR9, URZ, UP0, !UPT ;  /* 0x00000009ff097290 */ /* 0x000fce00087fe4ff */
[----:B------:R3:W-:Y:S02]  /*02f0*/  UTMACCTL.PF [UR10] ;  /* 0x000000000a0079b9 */ /* 0x0007e40008040000 */
[----:B------:R3:W-:Y:S02]  /*0300*/  UTMACCTL.PF [UR8] ;  /* 0x00000000080079b9 */ /* 0x0007e40008040000 */
[----:B---3--:R-:W-:Y:S01]  /*0310*/  NOP ;  /* 0x0000000000007918 */ /* 0x008fe20000000000 */
.L_x_5:
[----:B------:R-:W-:Y:S05]  /*0320*/  BSYNC.RECONVERGENT B0 ;  /* 0x0000000000007941 */ /* 0x000fea0003800200 */
.L_x_4:
[----:B------:R-:W-:Y:S04]  /*0330*/  BSSY.RECONVERGENT B0, `(.L_x_6) ;  /* 0x000000a000007945 */ /* 0x000fe80003800200 */
        /* <DEDUP_REMOVED lines=9> */
.L_x_7:
[----:B------:R-:W-:Y:S05]  /*03d0*/  BSYNC.RECONVERGENT B0 ;  /* 0x0000000000007941 */ /* 0x000fea0003800200 */
.L_x_6:
[----:B------:R-:W3:Y:S01]  /*03e0*/  LDCU.64 UR8, c[0x0][0x988] ;  /* 0x00013100ff0877ac */ /* 0x000ee20008000a00 */
[----:B------:R-:W-:Y:S02]  /*03f0*/  UISETP.EQ.U32.AND UP1, UPT, UR6, URZ, UPT ;  /* 0x000000ff0600728c */ /* 0x000fe4000bf22070 */
[----:B------:R-:W-:Y:S02]  /*0400*/  UPLOP3.LUT UP6, UPT, UPT, UPT, UPT, 0x80, 0x8 ;  /* 0x000000000008789c */ /* 0x000fe40003fcf070 */
[----:B---3--:R-:W-:-:S04]  /*0410*/  UISETP.NE.U32.AND UP0, UPT, UR8, URZ, UPT ;  /* 0x000000ff0800728c */ /* 0x008fc8000bf05070 */
[----:B------:R-:W-:-:S04]  /*0420*/  UISETP.NE.AND.EX UP0, UPT, UR9, URZ, UPT, UP0 ;  /* 0x000000ff0900728c */ /* 0x000fc8000bf05300 */
[----:B------:R-:W-:-:S04]  /*0430*/  UISETP.EQ.OR.EX UP2, UPT, UR7, URZ, !UP0, UP1 ;  /* 0x000000ff0700728c */ /* 0x000fc8000c742710 */
[----:B------:R-:W-:-:S05]  /*0440*/  UP2UR UR50, UPR, URZ, 0x4 ;  /* 0x00000004ff327883 */ /* 0x000fca0008000000 */
[----:B------:R-:W-:Y:S07]  /*0450*/  BRA.U !UP2, `(.L_x_8) ;  /* 0x000000010a207547 */ /* 0x000fee000b800000 */
[----:B------:R-:W-:Y:S01]  /*0460*/  UISETP.NE.U32.AND UP2, UPT, UR6, URZ, UPT ;  /* 0x000000ff0600728c */ /* 0x000fe2000bf45070 */
[----:B-----5:R-:W-:Y:S01]  /*0470*/  FSETP.NEU.AND P0, PT, R35, RZ, PT ;  /* 0x000000ff2300720b */ /* 0x020fe20003f0d000 */
[----:B------:R-:W-:Y:S02]  /*0480*/  USEL UR5, URZ, 0xffffffff, UP0 ;  /* 0xffffffffff057887 */ /* 0x000fe40008000000 */
[----:B------:R-:W-:-:S10]  /*0490*/  UISETP.NE.AND.EX UP2, UPT, UR7, URZ, UPT, UP2 ;  /* 0x000000ff0700728c */ /* 0x000fd4000bf45320 */
[----:B------:R-:W-:Y:S01]  /*04a0*/  VOTEU.ANY UP1, P0 ;  /* 0x0000000000ff7886 */ /* 0x000fe20000020100 */
[----:B------:R-:W-:-:S04]  /*04b0*/  @!UP2 USEL UR5, URZ, 0xffffffff, UP1 ;  /* 0xffffffffff05a887 */ /* 0x000fc80008800000 */
[----:B------:R-:W-:-:S04]  /*04c0*/  ULOP3.LUT UR5, UR5, 0x1, URZ, 0xc0, !UPT ;  /* 0x0000000105057892 */ /* 0x000fc8000f8ec0ff */
[----:B------:R-:W-:-:S11]  /*04d0*/  UISETP.NE.U32.AND UP6, UPT, UR5, 0x1, UPT ;  /* 0x000000010500788c */ /* 0x000fd6000bfc5070 */
.L_x_8:
[----:B-12---:R-:W1:Y:S02]  /*04e0*/  SHFL.IDX PT, R2, R75, RZ, 0x1f ;  /* 0x00001fff4b027589 */ /* 0x006e6400000e0000 */
[----:B-1----:R-:W-:-:S13]  /*04f0*/  ISETP.NE.AND P0, PT, R2, RZ, PT ;  /* 0x000000ff0200720c */ /* 0x002fda0003f05270 */
[----:B------:R-:W-:Y:S05]  /*0500*/  @P0 BRA `(.L_x_9) ;  /* 0x0000000000cc0947 */ /* 0x000fea0003800000 */
[----:B------:R-:W-:Y:S01]  /*0510*/  ELECT P0, URZ, PT ;  /* 0x0000000000ff782f */ /* 0x000fe20003800000 */
[----:B------:R-:W-:-:S12]  /*0520*/  BSSY.RECONVERGENT B0, `(.L_x_9) ;  /* 0x0000031000007945 */ /* 0x000fd80003800200 */
[----:B------:R-:W-:Y:S05]  /*0530*/  @!P0 BRA `(.L_x_10) ;  /* 0x0000000000bc8947 */ /* 0x000fea0003800000 */
[----:B------:R-:W1:Y:S01]  /*0540*/  S2UR UR7, SR_CgaCtaId ;  /* 0x00000000000779c3 */ /* 0x000e620000008800 */
[----:B------:R-:W-:Y:S01]  /*0550*/  UMOV UR8, 0x400 ;  /* 0x0000040000087882 */ /* 0x000fe20000000000 */
[----:B------:R-:W-:Y:S01]  /*0560*/  UMOV UR6, 0x1 ;  /* 0x0000000100067882 */ /* 0x000fe20000000000 */
[----:B------:R-:W-:Y:S02]  /*0570*/  UMOV UR5, 0x2 ;  /* 0x0000000200057882 */ /* 0x000fe40000000000 */
[----:B------:R-:W-:-:S04]  /*0580*/  UIADD3 UR10, UPT, UPT, -UR5, 0x100000, URZ ;  /* 0x00100000050a7890 */ /* 0x000fc8000fffe1ff */
[----:B------:R-:W-:Y:S02]  /*0590*/  USHF.L.U32 UR11, UR10, 0xb, URZ ;  /* 0x0000000b0a0b7899 */ /* 0x000fe400080006ff */
[----:B------:R-:W-:Y:S02]  /*05a0*/  USHF.L.U32 UR10, UR10, 0x1, URZ ;  /* 0x000000010a0a7899 */ /* 0x000fe400080006ff */
[----:B-1----:R-:W-:Y:S02]  /*05b0*/  ULEA UR7, UR7, UR8, 0x18 ;  /* 0x0000000807077291 */ /* 0x002fe4000f8ec0ff */
[----:B------:R-:W-:-:S04]  /*05c0*/  UIADD3 UR8, UPT, UPT, -UR6, 0x100000, URZ ;  /* 0x0010000006087890 */ /* 0x000fc8000fffe1ff */
[----:B------:R-:W-:Y:S02]  /*05d0*/  USHF.L.U32 UR9, UR8, 0xb, URZ ;  /* 0x0000000b08097899 */ /* 0x000fe400080006ff */
[----:B------:R-:W-:Y:S01]  /*05e0*/  USHF.L.U32 UR8, UR8, 0x1, URZ ;  /* 0x0000000108087899 */ /* 0x000fe200080006ff */
[----:B------:R-:W1:Y:S11]  /*05f0*/  FENCE.VIEW.ASYNC.S ;  /* 0x00000000000073c6 */ /* 0x000e760000000000 */
[----:B-1----:R1:W2:Y:S01]  /*0600*/  SYNCS.EXCH.64 URZ, [UR7], UR8 ;  /* 0x0000000807ff75b2 */ /* 0x0022a20008000100 */
[----:B------:R1:W3:Y:S01]  /*0610*/  SYNCS.EXCH.64 URZ, [UR7+0x88], UR10 ;  /* 0x0000880a07ff75b2 */ /* 0x0002e20008000100 */
[----:B------:R1:W4:Y:S01]  /*0620*/  SYNCS.EXCH.64 URZ, [UR7+0x8], UR8 ;  /* 0x0000080807ff75b2 */ /* 0x0003220008000100 */
[----:B------:R1:W1:Y:S01]  /*0630*/  SYNCS.EXCH.64 URZ, [UR7+0x90], UR10 ;  /* 0x0000900a07ff75b2 */ /* 0x0002620008000100 */
        /* <DEDUP_REMOVED lines=30> */
[----:B--234-:R-:W-:Y:S01]  /*0820*/  NOP ;  /* 0x0000000000007918 */ /* 0x01cfe20000000000 */
.L_x_10:
[----:B-1----:R-:W-:Y:S05]  /*0830*/  BSYNC.RECONVERGENT B0 ;  /* 0x0000000000007941 */ /* 0x002fea0003800200 */
.L_x_9:
[----:B------:R-:W1:Y:S01]  /*0840*/  SHFL.IDX PT, R2, R75, RZ, 0x1f ;  /* 0x00001fff4b027589 */ /* 0x000e6200000e0000 */
[----:B------:R-:W-:Y:S01]  /*0850*/  NOP ;  /* 0x0000000000007918 */ /* 0x000fe20000000000 */
[----:B-1----:R-:W-:-:S13]  /*0860*/  ISETP.NE.AND P0, PT, R2, 0x1, PT ;  /* 0x000000010200780c */ /* 0x002fda0003f05270 */
[----:B------:R-:W-:Y:S05]  /*0870*/  @P0 BRA `(.L_x_11) ;  /* 0x0000000000580947 */ /* 0x000fea0003800000 */
[----:B------:R-:W1:Y:S01]  /*0880*/  S2UR UR7, SR_CgaCtaId ;  /* 0x00000000000779c3 */ /* 0x000e620000008800 */
[----:B------:R-:W-:Y:S01]  /*0890*/  UMOV UR8, 0x400 ;  /* 0x0000040000087882 */ /* 0x000fe20000000000 */
[----:B------:R-:W-:Y:S01]  /*08a0*/  UMOV UR6, 0x20 ;  /* 0x0000002000067882 */ /* 0x000fe20000000000 */
[----:B------:R-:W-:Y:S01]  /*08b0*/  UMOV UR5, 0x80 ;  /* 0x0000008000057882 */ /* 0x000fe20000000000 */
[----:B------:R-:W-:Y:S01]  /*08c0*/  ELECT P0, URZ, PT ;  /* 0x0000000000ff782f */ /* 0x000fe20003800000 */
        /* <DEDUP_REMOVED lines=8> */
[----:B-1----:R1:W2:Y:S01]  /*0950*/  SYNCS.EXCH.64 URZ, [UR7+0x110], UR8 ;  /* 0x0001100807ff75b2 */ /* 0x0022a20008000100 */
[----:B------:R1:W3:Y:S01]  /*0960*/  SYNCS.EXCH.64 URZ, [UR7+0x130], UR10 ;  /* 0x0001300a07ff75b2 */ /* 0x0002e20008000100 */
[----:B------:R1:W4:Y:S01]  /*0970*/  SYNCS.EXCH.64 URZ, [UR7+0x118], UR8 ;  /* 0x0001180807ff75b2 */ /* 0x0003220008000100 */
[----:B------:R1:W1:Y:S01]  /*0980*/  SYNCS.EXCH.64 URZ, [UR7+0x138], UR10 ;  /* 0x0001380a07ff75b2 */ /* 0x0002620008000100 */
[----:B------:R1:W1:Y:S01]  /*0990*/  SYNCS.EXCH.64 URZ, [UR7+0x120], UR8 ;  /* 0x0001200807ff75b2 */ /* 0x0002620008000100 */
[----:B------:R1:W1:Y:S01]  /*09a0*/  SYNCS.EXCH.64 URZ, [UR7+0x140], UR10 ;  /* 0x0001400a07ff75b2 */ /* 0x0002620008000100 */
[----:B------:R1:W1:Y:S01]  /*09b0*/  SYNCS.EXCH.64 URZ, [UR7+0x128], UR8 ;  /* 0x0001280807ff75b2 */ /* 0x0002620008000100 */
[----:B------:R1:W1:Y:S01]  /*09c0*/  SYNCS.EXCH.64 URZ, [UR7+0x148], UR10 ;  /* 0x0001480a07ff75b2 */ /* 0x0002620008000100 */
[----:B------:R-:W-:Y:S01]  /*09d0*/  NOP ;  /* 0x0000000000007918 */ /* 0x000fe20000000000 */
.L_x_11:
[----:B------:R-:W2:Y:S01]  /*09e0*/  SHFL.IDX PT, R2, R75, RZ, 0x1f ;  /* 0x00001fff4b027589 */ /* 0x000ea200000e0000 */
[----:B------:R-:W-:Y:S01]  /*09f0*/  NOP ;  /* 0x0000000000007918 */ /* 0x000fe20000000000 */
[----:B--2---:R-:W-:-:S13]  /*0a00*/  ISETP.NE.AND P0, PT, R2, 0x3, PT ;  /* 0x000000030200780c */ /* 0x004fda0003f05270 */
[----:B------:R-:W-:Y:S05]  /*0a10*/  @P0 BRA `(.L_x_12) ;  /* 0x0000000000300947 */ /* 0x000fea0003800000 */
[----:B------:R-:W2:Y:S01]  /*0a20*/  S2UR UR6, SR_CgaCtaId ;  /* 0x00000000000679c3 */ /* 0x000ea20000008800 */
[----:B-1----:R-:W-:Y:S01]  /*0a30*/  UMOV UR7, 0x400 ;  /* 0x0000040000077882 */ /* 0x002fe20000000000 */
[----:B------:R-:W-:Y:S01]  /*0a40*/  UMOV UR5, 0x20 ;  /* 0x0000002000057882 */ /* 0x000fe20000000000 */
[----:B------:R-:W-:Y:S01]  /*0a50*/  ELECT P0, URZ, PT ;  /* 0x0000000000ff782f */ /* 0x000fe20003800000 */
[----:B------:R-:W-:-:S04]  /*0a60*/  UIADD3 UR8, UPT, UPT, -UR5, 0x100000, URZ ;  /* 0x0010000005087890 */ /* 0x000fc8000fffe1ff */
[----:B------:R-:W-:Y:S02]  /*0a70*/  USHF.L.U32 UR9, UR8, 0xb, URZ ;  /* 0x0000000b08097899 */ /* 0x000fe400080006ff */
[----:B------:R-:W-:Y:S02]  /*0a80*/  USHF.L.U32 UR8, UR8, 0x1, URZ ;  /* 0x0000000108087899 */ /* 0x000fe400080006ff */
[----:B--2---:R-:W-:Y:S01]  /*0a90*/  ULEA UR6, UR6, UR7, 0x18 ;  /* 0x0000000706067291 */ /* 0x004fe2000f8ec0ff */
[----:B------:R-:W1:Y:S11]  /*0aa0*/  FENCE.VIEW.ASYNC.S ;  /* 0x00000000000073c6 */ /* 0x000e760000000000 */
[----:B-1----:R2:W1:Y:S01]  /*0ab0*/  SYNCS.EXCH.64 URZ, [UR6+0x150], UR8 ;  /* 0x0001500806ff75b2 */ /* 0x0024620008000100 */
[----:B------:R2:W1:Y:S02]  /*0ac0*/  SYNCS.EXCH.64 URZ, [UR6+0x158], UR8 ;  /* 0x0001580806ff75b2 */ /* 0x0004640008000100 */
[----:B--2---:R-:W-:Y:S01]  /*0ad0*/  NOP ;  /* 0x0000000000007918 */ /* 0x004fe20000000000 */
.L_x_12:
[----:B------:R-:W2:Y:S01]  /*0ae0*/  SHFL.IDX PT, R2, R75, RZ, 0x1f ;  /* 0x00001fff4b027589 */ /* 0x000ea200000e0000 */
[----:B------:R-:W-:Y:S01]  /*0af0*/  NOP ;  /* 0x0000000000007918 */ /* 0x000fe20000000000 */
[----:B--2---:R-:W-:-:S13]  /*0b00*/  ISETP.NE.AND P0, PT, R2, 0x4, PT ;  /* 0x000000040200780c */ /* 0x004fda0003f05270 */
[----:B------:R-:W-:Y:S05]  /*0b10*/  @P0 BRA `(.L_x_13) ;  /* 0x0000000000440947 */ /* 0x000fea0003800000 */
[----:B------:R-:W2:Y:S01]  /*0b20*/  S2UR UR6, SR_CgaCtaId ;  /* 0x00000000000679c3 */ /* 0x000ea20000008800 */
[----:B-1----:R-:W-:Y:S01]  /*0b30*/  UMOV UR8, 0x1e0 ;  /* 0x000001e000087882 */ /* 0x002fe20000000000 */
[----:B------:R-:W-:Y:S01]  /*0b40*/  UMOV UR7, 0x400 ;  /* 0x0000040000077882 */ /* 0x000fe20000000000 */
[----:B------:R-:W-:Y:S01]  /*0b50*/  USEL UR8, UR8, 0x1a0, UP6 ;  /* 0x000001a008087887 */ /* 0x000fe2000b000000 */
[----:B------:R-:W-:Y:S01]  /*0b60*/  UMOV UR5, 0x1 ;  /* 0x0000000100057882 */ /* 0x000fe20000000000 */
[----:B------:R-:W-:Y:S01]  /*0b70*/  ELECT P0, URZ, PT ;  /* 0x0000000000ff782f */ /* 0x000fe20003800000 */
[----:B------:R-:W-:-:S04]  /*0b80*/  UIADD3 UR10, UPT, UPT, -UR5, 0x100000, URZ ;  /* 0x00100000050a7890 */ /* 0x000fc8000fffe1ff */
[----:B------:R-:W-:Y:S02]  /*0b90*/  USHF.L.U32 UR11, UR10, 0xb, URZ ;  /* 0x0000000b0a0b7899 */ /* 0x000fe400080006ff */
[----:B------:R-:W-:Y:S02]  /*0ba0*/  USHF.L.U32 UR10, UR10, 0x1, URZ ;  /* 0x000000010a0a7899 */ /* 0x000fe400080006ff */
        /* <DEDUP_REMOVED lines=8> */
.L_x_13:
[----:B------:R-:W2:Y:S01]  /*0c30*/  SHFL.IDX PT, R2, R75, RZ, 0x1f ;  /* 0x00001fff4b027589 */ /* 0x000ea200000e0000 */
[----:B------:R-:W1:Y:S01]  /*0c40*/  S2UR UR49, SR_CgaCtaId ;  /* 0x00000000003179c3 */ /* 0x000e620000008800 */
[----:B------:R-:W-:Y:S01]  /*0c50*/  NOP ;  /* 0x0000000000007918 */ /* 0x000fe20000000000 */
[----:B--2---:R-:W-:-:S13]  /*0c60*/  ISETP.NE.AND P0, PT, R2, 0x5, PT ;  /* 0x000000050200780c */ /* 0x004fda0003f05270 */
[----:B-1----:R-:W-:Y:S05]  /*0c70*/  @P0 BRA `(.L_x_14) ;  /* 0x0000000000440947 */ /* 0x002fea0003800000 */
[----:B------:R-:W-:Y:S01]  /*0c80*/  UMOV UR7, 0x400 ;  /* 0x0000040000077882 */ /* 0x000fe20000000000 */
[----:B------:R-:W-:Y:S01]  /*0c90*/  UMOV UR6, 0x1 ;  /* 0x0000000100067882 */ /* 0x000fe20000000000 */
[----:B------:R-:W-:Y:S01]  /*0ca0*/  UMOV UR5, 0x80 ;  /* 0x0000008000057882 */ /* 0x000fe20000000000 */
[----:B------:R-:W-:Y:S02]  /*0cb0*/  ULEA UR7, UR49, UR7, 0x18 ;  /* 0x0000000731077291 */ /* 0x000fe4000f8ec0ff */
[----:B------:R-:W-:-:S04]  /*0cc0*/  UIADD3 UR8, UPT, UPT, -UR6, 0x100000, URZ ;  /* 0x0010000006087890 */ /* 0x000fc8000fffe1ff */
[----:B------:R-:W-:Y:S02]  /*0cd0*/  USHF.L.U32 UR9, UR8, 0xb, URZ ;  /* 0x0000000b08097899 */ /* 0x000fe400080006ff */
[----:B------:R-:W-:Y:S02]  /*0ce0*/  USHF.L.U32 UR8, UR8, 0x1, URZ ;  /* 0x0000000108087899 */ /* 0x000fe400080006ff */
[----:B------:R-:W-:-:S04]  /*0cf0*/  UIADD3 UR10, UPT, UPT, -UR5, 0x100000, URZ ;  /* 0x00100000050a7890 */ /* 0x000fc8000fffe1ff */
[----:B------:R-:W-:Y:S02]  /*0d00*/  USHF.L.U32 UR11, UR10, 0xb, URZ ;  /* 0x0000000b0a0b7899 */ /* 0x000fe400080006ff */
[----:B------:R-:W-:Y:S01]  /*0d10*/  USHF.L.U32 UR10, UR10, 0x1, URZ ;  /* 0x000000010a0a7899 */ /* 0x000fe200080006ff */
[----:B------:R-:W-:Y:S01]  /*0d20*/  ELECT P0, URZ, PT ;  /* 0x0000000000ff782f */ /* 0x000fe20003800000 */
[----:B------:R-:W1:Y:S02]  /*0d30*/  FENCE.VIEW.ASYNC.S ;  /* 0x00000000000073c6 */ /* 0x000e640000000000 */
[----:B-1----:R1:W2:Y:S08]  /*0d40*/  SYNCS.EXCH.64 URZ, [UR7+0x170], UR8 ;  /* 0x0001700807ff75b2 */ /* 0x0022b00008000100 */
[----:B------:R1:W1:Y:S01]  /*0d50*/  SYNCS.EXCH.64 URZ, [UR7+0x180], UR10 ;  /* 0x0001800a07ff75b2 */ /* 0x0002620008000100 */
[----:B------:R1:W1:Y:S01]  /*0d60*/  SYNCS.EXCH.64 URZ, [UR7+0x178], UR8 ;  /* 0x0001780807ff75b2 */ /* 0x0002620008000100 */
[----:B------:R1:W1:Y:S01]  /*0d70*/  SYNCS.EXCH.64 URZ, [UR7+0x188], UR10 ;  /* 0x0001880a07ff75b2 */ /* 0x0002620008000100 */
[----:B------:R-:W-:Y:S01]  /*0d80*/  NOP ;  /* 0x0000000000007918 */ /* 0x000fe20000000000 */
.L_x_14:
[----:B------:R-:W3:Y:S01]  /*0d90*/  LDCU UR5, c[0x0][0x36c] ;  /* 0x00006d80ff0577ac */ /* 0x000ee20008000800 */
[----:B------:R-:W-:Y:S01]  /*0da0*/  ISETP.NE.OR P6, PT, R0, 0x2, !P6 ;  /* 0x000000020000780c */ /* 0x000fe200077c5670 */
[----:B------:R-:W-:Y:S01]  /*0db0*/  NOP ;  /* 0x0000000000007918 */ /* 0x000fe20000000000 */
[----:B------:R-:W-:Y:S01]  /*0dc0*/  LOP3.LUT R8, R74, 0x1f, RZ, 0xc0, !PT ;  /* 0x0000001f4a087812 */ /* 0x000fe200078ec0ff */
[----:B------:R-:W-:Y:S02]  /*0dd0*/  UISETP.NE.AND UP5, UPT, UR4, 0x2, UPT ;  /* 0x000000020400788c */ /* 0x000fe4000bfa5270 */
[----:B------:R-:W-:Y:S02]  /*0de0*/  UISETP.NE.AND UP4, UPT, UR4, URZ, UPT ;  /* 0x000000ff0400728c */ /* 0x000fe4000bf85270 */
[----:B---3--:R-:W-:-:S09]  /*0df0*/  UISETP.EQ.U32.AND UP1, UPT, UR5, 0x1, UPT ;  /* 0x000000010500788c */ /* 0x008fd2000bf22070 */
[----:B------:R-:W-:Y:S05]  /*0e00*/  BRA.U !UP1, `(.L_x_15) ;  /* 0x0000000109087547 */ /* 0x000fea000b800000 */
[----:B-12-4-:R-:W-:Y:S01]  /*0e10*/  UCGABAR_ARV ;  /* 0x00000000000079c7 */ /* 0x016fe20008000000 */
[----:B------:R-:W-:Y:S05]  /*0e20*/  BRA `(.L_x_16) ;  /* 0x0000000000047947 */ /* 0x000fea0003800000 */
.L_x_15:
[----:B-12-4-:R-:W-:Y:S01]  /*0e30*/  NOP ;  /* 0x0000000000007918 */ /* 0x016fe20000000000 */
.L_x_16:
[----:B------:R-:W1:Y:S01]  /*0e40*/  S2R R16, SR_CTAID.Y ;  /* 0x0000000000107919 */ /* 0x000e620000002600 */
[----:B------:R-:W2:Y:S01]  /*0e50*/  S2UR UR6, SR_CTAID.X ;  /* 0x00000000000679c3 */ /* 0x000ea20000002500 */
[----:B------:R-:W-:-:S05]  /*0e60*/  CS2R.32 R64, SR_CgaSize ;  /* 0x0000000000407805 */ /* 0x000fca0000008a00 */
[----:B------:R-:W-:-:S05]  /*0e70*/  IMAD R64, R64, -0xa0, RZ ;  /* 0xffffff6040407824 */ /* 0x000fca00078e02ff */
[----:B------:R-:W-:-:S14]  /*0e80*/  R2UR UR7, R64 ;  /* 0x00000000400772ca */ /* 0x000fdc00000e0000 */
[----:B------:R-:W3:Y:S01]  /*0e90*/  LDCU UR7, c[0x0][UR7+0x2b0] ;  /* 0x00005600070777ac */ /* 0x000ee20008000800 */
[----:B------:R-:W-:-:S05]  /*0ea0*/  CS2R.32 R64, SR_CgaSize ;  /* 0x0000000000407805 */ /* 0x000fca0000008a00 */
[----:B------:R-:W-:-:S05]  /*0eb0*/  IMAD R64, R64, -0xa0, RZ ;  /* 0xffffff6040407824 */ /* 0x000fca00078e02ff */
[----:B------:R-:W-:-:S14]  /*0ec0*/  R2UR UR5, R64 ;  /* 0x00000000400572ca */ /* 0x000fdc00000e0000 */
[----:B------:R-:W4:Y:S01]  /*0ed0*/  LDCU UR5, c[0x0][UR5+0x2b4] ;  /* 0x00005680050577ac */ /* 0x000f220008000800 */
[----:B------:R-:W4:Y:S01]  /*0ee0*/  LDC R11, c[0x0][0xc24] ;  /* 0x00030900ff0b7b82 */ /* 0x000f220000000800 */
[----:B------:R-:W-:Y:S02]  /*0ef0*/  USHF.L.U32 UR52, UR49, 0xa, URZ ;  /* 0x0000000a31347899 */ /* 0x000fe400080006ff */
[----:B------:R-:W-:Y:S02]  /*0f00*/  USHF.L.U32 UR32, UR49, 0x4, URZ ;  /* 0x0000000431207899 */ /* 0x000fe400080006ff */
[----:B------:R-:W-:Y:S02]  /*0f10*/  ULOP3.LUT UR52, UR52, 0x400, URZ, 0xc0, !UPT ;  /* 0x0000040034347892 */ /* 0x000fe4000f8ec0ff */
[----:B------:R-:W-:Y:S01]  /*0f20*/  ULOP3.LUT UR32, UR32, 0x10, URZ, 0xc0, !UPT ;  /* 0x0000001020207892 */ /* 0x000fe2000f8ec0ff */
[----:B------:R-:W-:-:S05]  /*0f30*/  CS2R.32 R5, SR_CgaSize ;  /* 0x0000000000057805 */ /* 0x000fca0000008a00 */
[----:B------:R-:W-:-:S06]  /*0f40*/  IMAD R5, R5, -0xa0, RZ ;  /* 0xffffff6005057824 */ /* 0x000fcc00078e02ff */
[----:B------:R-:W4:Y:S01]  /*0f50*/  LDC R5, c[0x0][R5+0x2a0] ;  /* 0x0000a80005057b82 */ /* 0x000f220000000800 */
[----:B------:R-:W-:Y:S01]  /*0f60*/  UISETP.NE.AND UP2, UPT, UR4, 0x2, UPT ;  /* 0x000000020400788c */ /* 0x000fe2000bf45270 */
[----:B--2---:R-:W-:Y:S02]  /*0f70*/  I2FP.F32.U32 R64, UR6 ;  /* 0x0000000600407c45 */ /* 0x004fe40008201000 */
[----:B------:R-:W-:-:S05]  /*0f80*/  CS2R.32 R58, SR_CgaSize ;  /* 0x00000000003a7805 */ /* 0x000fca0000008a00 */
[----:B------:R-:W-:-:S06]  /*0f90*/  IMAD R58, R58, -0xa0, RZ ;  /* 0xffffff603a3a7824 */ /* 0x000fcc00078e02ff */
[----:B------:R-:W2:Y:S01]  /*0fa0*/  LDC R58, c[0x0][R58+0x2a4] ;  /* 0x0000a9003a3a7b82 */ /* 0x000ea20000000800 */
[----:B------:R-:W-:Y:S01]  /*0fb0*/  MOV R19, UR6 ;  /* 0x0000000600137c02 */ /* 0x000fe20008000f00 */
[----:B---3--:R-:W-:Y:S01]  /*0fc0*/  FMUL R64, R64, UR7 ;  /* 0x0000000740407c20 */ /* 0x008fe20008400000 */
[----:B-1----:R-:W-:-:S05]  /*0fd0*/  I2FP.F32.U32 R0, R16 ;  /* 0x0000001000007245 */ /* 0x002fca0000201000 */
[----:B------:R-:W1:Y:S01]  /*0fe0*/  S2UR UR48, SR_CTAID.Z ;  /* 0x00000000003079c3 */ /* 0x000e620000002700 */
[----:B----4-:R-:W-:Y:S01]  /*0ff0*/  ISETP.GE.AND P0, PT, R11, 0x1, PT ;  /* 0x000000010b00780c */ /* 0x010fe20003f06270 */
[----:B------:R-:W3:Y:S01]  /*1000*/  F2I.U32.TRUNC.NTZ R64, R64 ;  /* 0x0000004000407305 */ /* 0x000ee2000020f000 */
[----:B------:R-:W-:Y:S01]  /*1010*/  FMUL R0, R0, UR5 ;  /* 0x0000000500007c20 */ /* 0x000fe20008400000 */
[----:B------:R-:W4:Y:S04]  /*1020*/  LDCU UR5, c[0x0][0xc30] ;  /* 0x00018600ff0577ac */ /* 0x000f280008000800 */
[----:B------:R-:W1:Y:S02]  /*1030*/  LDC R26, c[0x0][0xc24] ;  /* 0x00030900ff1a7b82 */ /* 0x000e640000000800 */
[----:B------:R-:W4:Y:S01]  /*1040*/  F2I.U32.TRUNC.NTZ R3, R0 ;  /* 0x0000000000037305 */ /* 0x000f22000020f000 */
[----:B---3--:R-:W-:-:S05]  /*1050*/  IADD3 R64, PT, PT, -R64, RZ, RZ ;  /* 0x000000ff40407210 */ /* 0x008fca0007ffe1ff */
[----:B------:R-:W-:Y:S01]  /*1060*/  IMAD R64, R5, R64, UR6 ;  /* 0x0000000605407e24 */ /* 0x000fe2000f8e0240 */
[----:B----4-:R-:W-:Y:S02]  /*1070*/  IADD3 R3, PT, PT, -R3, RZ, RZ ;  /* 0x000000ff03037210 */ /* 0x010fe40007ffe1ff */
[----:B------:R-:W-:-:S03]  /*1080*/  PRMT R0, RZ, 0x7610, R0 ;  /* 0x00007610ff007816 */ /* 0x000fc60000000000 */
[----:B--2---:R-:W-:Y:S01]  /*1090*/  IMAD R58, R58, R3, R16 ;  /* 0x000000033a3a7224 */ /* 0x004fe200078e0210 */
[----:B------:R-:W-:Y:S06]  /*10a0*/  BRA.U UP4, `(.L_x_17) ;  /* 0x0000000104207547 */ /* 0x000fec000b800000 */
[C---:B------:R-:W-:Y:S02]  /*10b0*/  ISETP.NE.AND P3, PT, R58.reuse, RZ, PT ;  /* 0x000000ff3a00720c */ /* 0x040fe40003f65270 */
[----:B------:R-:W-:Y:S02]  /*10c0*/  ISETP.NE.AND P1, PT, R58, RZ, PT ;  /* 0x000000ff3a00720c */ /* 0x000fe40003f25270 */
[C---:B------:R-:W-:Y:S02]  /*10d0*/  ISETP.NE.AND P2, PT, R64.reuse, 0x1, PT ;  /* 0x000000014000780c */ /* 0x040fe40003f45270 */
[----:B------:R-:W-:Y:S02]  /*10e0*/  SEL R0, RZ, 0x2, P3 ;  /* 0x00000002ff007807 */ /* 0x000fe40001800000 */
[----:B------:R-:W-:Y:S02]  /*10f0*/  ISETP.EQ.OR P1, PT, R64, RZ, !P1 ;  /* 0x000000ff4000720c */ /* 0x000fe40004f22670 */
[----:B------:R-:W-:-:S02]  /*1100*/  SEL R0, R0, 0x2, P2 ;  /* 0x0000000200007807 */ /* 0x000fc40001000000 */
[----:B------:R-:W-:-:S05]  /*1110*/  SEL R3, RZ, 0x1, !P1 ;  /* 0x00000001ff037807 */ /* 0x000fca0004800000 */
[----:B------:R-:W-:Y:S02]  /*1120*/  IMAD.IADD R0, R3, 0x1, R0 ;  /* 0x0000000103007824 */ /* 0x000fe400078e0200 */
.L_x_17:
[----:B------:R-:W-:Y:S05]  /*1130*/  @!P0 BRA `(.L_x_18) ;  /* 0x0000000000b88947 */ /* 0x000fea0003800000 */
[----:B------:R-:W2:Y:S01]  /*1140*/  LDC.64 R4, c[0x0][0xc18] ;  /* 0x00030600ff047b82 */ /* 0x000ea20000000a00 */
[----:B------:R-:W-:-:S07]  /*1150*/  ISETP.NE.AND P0, PT, R11, 0x1, PT ;  /* 0x000000010b00780c */ /* 0x000fce0003f05270 */
[----:B------:R-:W3:Y:S08]  /*1160*/  LDC R10, c[0x0][0xc0c] ;  /* 0x00030300ff0a7b82 */ /* 0x000ef00000000800 */
[----:B------:R-:W4:Y:S08]  /*1170*/  LDC R13, c[0x0][0x370] ;  /* 0x0000dc00ff0d7b82 */ /* 0x000f300000000800 */
[----:B------:R-:W1:Y:S01]  /*1180*/  LDC R12, c[0x0][0x374] ;  /* 0x0000dd00ff0c7b82 */ /* 0x000e620000000800 */
[----:B--2---:R-:W-:-:S07]  /*1190*/  ISETP.NE.AND P1, PT, R4, 0x1, PT ;  /* 0x000000010400780c */ /* 0x004fce0003f25270 */
[----:B------:R-:W4:Y:S01]  /*11a0*/  LDC.64 R6, c[0x0][0xc10] ;  /* 0x00030400ff067b82 */ /* 0x000f220000000a00 */
[----:B---3--:R-:W-:-:S07]  /*11b0*/  ISETP.NE.AND P2, PT, R10, 0x1, PT ;  /* 0x000000010a00780c */ /* 0x008fce0003f45270 */
[----:B------:R-:W2:Y:S08]  /*11c0*/  LDC R9, c[0x0][0xc20] ;  /* 0x00030800ff097b82 */ /* 0x000eb00000000800 */
[----:B------:R-:W3:Y:S01]  /*11d0*/  LDC.64 R2, c[0x0][0xc28] ;  /* 0x00030a00ff027b82 */ /* 0x000ee20000000a00 */
[----:B-1----:R-:W-:-:S04]  /*11e0*/  IMAD.HI.U32 R14, R12, R5, RZ ;  /* 0x000000050c0e7227 */ /* 0x002fc800078e00ff */
[----:B----4-:R-:W-:-:S04]  /*11f0*/  IMAD.HI.U32 R18, R13, R6, RZ ;  /* 0x000000060d127227 */ /* 0x010fc800078e00ff */
[----:B------:R-:W-:Y:S01]  /*1200*/  IMAD.HI.U32 R20, R19, R6, RZ ;  /* 0x0000000613147227 */ /* 0x000fe200078e00ff */
[----:B------:R-:W-:Y:S02]  /*1210*/  @P2 SHF.R.U32.HI R13, RZ, R7, R18 ;  /* 0x00000007ff0d2219 */ /* 0x000fe40000011612 */
[----:B--2---:R-:W-:Y:S01]  /*1220*/  @P1 SHF.R.U32.HI R12, RZ, R9, R14 ;  /* 0x00000009ff0c1219 */ /* 0x004fe2000001160e */
[----:B------:R-:W-:Y:S01]  /*1230*/  IMAD.HI.U32 R18, R16, R5, RZ ;  /* 0x0000000510127227 */ /* 0x000fe200078e00ff */
[----:B------:R-:W-:-:S04]  /*1240*/  SHF.R.U32.HI R20, RZ, R7, R20 ;  /* 0x00000007ff147219 */ /* 0x000fc80000011614 */
[----:B------:R-:W-:Y:S01]  /*1250*/  SHF.R.U32.HI R9, RZ, R9, R18 ;  /* 0x00000009ff097219 */ /* 0x000fe20000011612 */
[----:B---3--:R-:W-:Y:S01]  /*1260*/  IMAD.HI.U32 R14, R12, R2, RZ ;  /* 0x000000020c0e7227 */ /* 0x008fe200078e00ff */
[----:B------:R-:W-:Y:S02]  /*1270*/  SEL R5, R19, R20, !P2 ;  /* 0x0000001413057207 */ /* 0x000fe40005000000 */
[----:B------:R-:W-:Y:S01]  /*1280*/  SEL R9, R16, R9, !P1 ;  /* 0x0000000910097207 */ /* 0x000fe20004800000 */
[----:B------:R-:W-:Y:S01]  /*1290*/  IMAD.HI.U32 R6, R13, R2, RZ ;  /* 0x000000020d067227 */ /* 0x000fe200078e00ff */
[-C--:B------:R-:W-:Y:S02]  /*12a0*/  @P0 SHF.R.U32.HI R12, RZ, R3.reuse, R14 ;  /* 0x00000003ff0c0219 */ /* 0x080fe4000001160e */
[----:B------:R-:W-:Y:S02]  /*12b0*/  IADD3 R7, PT, PT, -R9, RZ, RZ ;  /* 0x000000ff09077210 */ /* 0x000fe40007ffe1ff */
[----:B------:R-:W-:Y:S01]  /*12c0*/  @P0 SHF.R.U32.HI R13, RZ, R3, R6 ;  /* 0x00000003ff0d0219 */ /* 0x000fe20000011606 */
[----:B------:R-:W-:-:S02]  /*12d0*/  IMAD R12, R12, R11, RZ ;  /* 0x0000000b0c0c7224 */ /* 0x000fc400078e02ff */
[----:B------:R-:W-:Y:S02]  /*12e0*/  IMAD R7, R4, R7, R16 ;  /* 0x0000000704077224 */ /* 0x000fe400078e0210 */
[----:B------:R-:W-:Y:S01]  /*12f0*/  IMAD R6, R13, R11, RZ ;  /* 0x0000000b0d067224 */ /* 0x000fe200078e02ff */
[----:B------:R-:W-:-:S04]  /*1300*/  ISETP.GE.AND P1, PT, R9, R12, PT ;  /* 0x0000000c0900720c */ /* 0x000fc80003f26270 */
[----:B------:R-:W-:Y:S01]  /*1310*/  ISETP.GE.OR P1, PT, R5, R6, P1 ;  /* 0x000000060500720c */ /* 0x000fe20000f26670 */
[----:B------:R-:W-:-:S05]  /*1320*/  IMAD.HI.U32 R6, R9, R2, RZ ;  /* 0x0000000209067227 */ /* 0x000fca00078e00ff */
[----:B------:R-:W-:-:S04]  /*1330*/  SHF.R.U32.HI R6, RZ, R3, R6 ;  /* 0x00000003ff067219 */ /* 0x000fc80000011606 */
[----:B------:R-:W-:-:S03]  /*1340*/  SEL R6, R9, R6, !P0 ;  /* 0x0000000609067207 */ /* 0x000fc60004000000 */
[----:B------:R-:W-:Y:S01]  /*1350*/  @!P1 IMAD.HI.U32 R12, R5, R2, RZ ;  /* 0x00000002050c9227 */ /* 0x000fe200078e00ff */
[----:B------:R-:W-:-:S04]  /*1360*/  IADD3 R2, PT, PT, -R6, RZ, RZ ;  /* 0x000000ff06027210 */ /* 0x000fc80007ffe1ff */
[----:B------:R-:W-:Y:S01]  /*1370*/  @!P1 SHF.R.U32.HI R12, RZ, R3, R12 ;  /* 0x00000003ff0c9219 */ /* 0x000fe2000001160c */
[----:B------:R-:W-:-:S03]  /*1380*/  IMAD R2, R11, R2, R9 ;  /* 0x000000020b027224 */ /* 0x000fc600078e0209 */
[----:B------:R-:W-:-:S05]  /*1390*/  @!P1 SEL R3, R5, R12, !P0 ;  /* 0x0000000c05039207 */ /* 0x000fca0004000000 */
[--C-:B------:R-:W-:Y:S02]  /*13a0*/  @!P1 IMAD.IADD R6, R6, 0x1, -R3.reuse ;  /* 0x0000000106069824 */ /* 0x100fe400078e0a03 */
[----:B------:R-:W-:Y:S01]  /*13b0*/  @!P1 IMAD R3, R2, R13, R3 ;  /* 0x0000000d02039224 */ /* 0x000fe200078e0203 */
[----:B------:R-:W-:Y:S01]  /*13c0*/  IADD3 R2, PT, PT, -R5, RZ, RZ ;  /* 0x000000ff05027210 */ /* 0x000fe20007ffe1ff */
[----:B------:R-:W-:Y:S02]  /*13d0*/  @!P1 IMAD R9, R6, R11, R5 ;  /* 0x0000000b06099224 */ /* 0x000fe400078e0205 */
[----:B------:R-:W-:Y:S02]  /*13e0*/  @!P1 IMAD.MOV.U32 R5, RZ, RZ, R3 ;  /* 0x000000ffff059224 */ /* 0x000fe400078e0003 */
[----:B------:R-:W-:Y:S02]  /*13f0*/  IMAD R2, R10, R2, R19 ;  /* 0x000000020a027224 */ /* 0x000fe400078e0213 */
[----:B------:R-:W-:-:S02]  /*1400*/  IMAD R16, R9, R4, R7 ;  /* 0x0000000409107224 */ /* 0x000fc400078e0207 */
[----:B------:R-:W-:Y:S02]  /*1410*/  IMAD R19, R5, R10, R2 ;  /* 0x0000000a05137224 */ /* 0x000fe400078e0202 */
.L_x_18:
[----:B------:R-:W-:-:S09]  /*1420*/  UISETP.NE.AND UP3, UPT, UR5, 0x1, UPT ;  /* 0x000000010500788c */ /* 0x000fd2000bf65270 */
[----:B------:R-:W-:Y:S05]  /*1430*/  BRA.U UP3, `(.L_x_19) ;  /* 0x0000000103407547 */ /* 0x000fea000b800000 */
[----:B------:R-:W2:Y:S08]  /*1440*/  LDC.64 R4, c[0x0][0xc10] ;  /* 0x00030400ff047b82 */ /* 0x000eb00000000a00 */
[----:B------:R-:W3:Y:S08]  /*1450*/  LDC.64 R2, c[0x0][0xc18] ;  /* 0x00030600ff027b82 */ /* 0x000ef00000000a00 */
[----:B------:R-:W4:Y:S08]  /*1460*/  LDC R6, c[0x0][0xc20] ;  /* 0x00030800ff067b82 */ /* 0x000f300000000800 */
[----:B------:R-:W1:Y:S01]  /*1470*/  LDC R10, c[0x0][0xc0c] ;  /* 0x00030300ff0a7b82 */ /* 0x000e620000000800 */
[----:B--2---:R-:W-:-:S05]  /*1480*/  IMAD.HI.U32 R4, R19, R4, RZ ;  /* 0x0000000413047227 */ /* 0x004fca00078e00ff */
[----:B------:R-:W-:Y:S01]  /*1490*/  SHF.R.U32.HI R4, RZ, R5, R4 ;  /* 0x00000005ff047219 */ /* 0x000fe20000011604 */
[----:B---3--:R-:W-:Y:S01]  /*14a0*/  IMAD.HI.U32 R3, R16, R3, RZ ;  /* 0x0000000310037227 */ /* 0x008fe200078e00ff */
[----:B------:R-:W-:-:S04]  /*14b0*/  ISETP.NE.AND P0, PT, R2, 0x1, PT ;  /* 0x000000010200780c */ /* 0x000fc80003f05270 */
[----:B----4-:R-:W-:-:S04]  /*14c0*/  SHF.R.U32.HI R3, RZ, R6, R3 ;  /* 0x00000006ff037219 */ /* 0x010fc80000011603 */
[----:B------:R-:W-:Y:S02]  /*14d0*/  SEL R3, R16, R3, !P0 ;  /* 0x0000000310037207 */ /* 0x000fe40004000000 */
[----:B-1----:R-:W-:-:S04]  /*14e0*/  ISETP.NE.AND P1, PT, R10, 0x1, PT ;  /* 0x000000010a00780c */ /* 0x002fc80003f25270 */
[----:B------:R-:W-:-:S05]  /*14f0*/  SEL R4, R19, R4, !P1 ;  /* 0x0000000413047207 */ /* 0x000fca0004800000 */
[----:B------:R-:W-:Y:S02]  /*1500*/  IMAD.IADD R5, R3, 0x1, -R4 ;  /* 0x0000000103057824 */ /* 0x000fe400078e0a04 */
[----:B------:R-:W-:Y:S02]  /*1510*/  IMAD.IADD R3, R4, 0x1, -R3 ;  /* 0x0000000104037824 */ /* 0x000fe400078e0a03 */
[----:B------:R-:W-:Y:S02]  /*1520*/  IMAD R19, R5, R10, R19 ;  /* 0x0000000a05137224 */ /* 0x000fe400078e0213 */
[----:B------:R-:W-:Y:S02]  /*1530*/  IMAD R16, R3, R2, R16 ;  /* 0x0000000203107224 */ /* 0x000fe400078e0210 */
.L_x_19:
[----:B------:R-:W-:Y:S05]  /*1540*/  BRA.U !UP1, `(.L_x_20) ;  /* 0x00000001090c7547 */ /* 0x000fea000b800000 */
[----:B------:R-:W-:Y:S01]  /*1550*/  UCGABAR_WAIT ;  /* 0x0000000000007dc7 */ /* 0x000fe20008000000 */
[----:B------:R-:W-:Y:S01]  /*1560*/  CCTL.IVALL ;  /* 0x00000000ff00798f */ /* 0x000fe20002000000 */
[----:B------:R-:W-:Y:S05]  /*1570*/  BRA `(.L_x_21) ;  /* 0x0000000000047947 */ /* 0x000fea0003800000 */
.L_x_20:
[----:B------:R-:W-:Y:S06]  /*1580*/  BAR.SYNC.DEFER_BLOCKING 0x0 ;  /* 0x0000000000007b1d */ /* 0x000fec0000010000 */
.L_x_21:
[----:B------:R-:W-:Y:S05]  /*1590*/  BRA.U UP2, `(.L_x_22) ;  /* 0x0000002502147547 */ /* 0x000fea000b800000 */
[----:B------:R-:W2:Y:S01]  /*15a0*/  LDCU UR58, c[0x0][0x394] ;  /* 0x00007280ff3a77ac */ /* 0x000ea20008000800 */
[----:B------:R-:W3:Y:S01]  /*15b0*/  LDC R2, c[0x0][0x5d8] ;  /* 0x00017600ff027b82 */ /* 0x000ee20000000800 */
[----:B------:R-:W-:Y:S01]  /*15c0*/  PLOP3.LUT P4, PT, PT, PT, UP6, 0x80, 0x8 ;  /* 0x000000000008781c */ /* 0x000fe20003f8f068 */
[----:B------:R-:W-:Y:S01]  /*15d0*/  IMAD.MOV.U32 R10, RZ, RZ, 0x1 ;  /* 0x00000001ff0a7424 */ /* 0x000fe200078e00ff */
[----:B------:R-:W-:Y:S01]  /*15e0*/  UISETP.NE.AND UP0, UPT, UR4, URZ, UPT ;  /* 0x000000ff0400728c */ /* 0x000fe2000bf05270 */
[----:B------:R-:W-:Y:S01]  /*15f0*/  ISETP.EQ.OR P5, PT, R8, RZ, P6 ;  /* 0x000000ff0800720c */ /* 0x000fe200037a2670 */
[----:B------:R-:W-:Y:S01]  /*1600*/  USEL UR55, URZ, 0x1, UP5 ;  /* 0x00000001ff377887 */ /* 0x000fe2000a800000 */
[----:B------:R-:W-:Y:S01]  /*1610*/  PLOP3.LUT P4, PT, P4, PT, PT, 0x8, 0x80 ;  /* 0x000000000080781c */ /* 0x000fe2000278e170 */
[----:B------:R-:W-:Y:S01]  /*1620*/  IMAD.MOV.U32 R8, RZ, RZ, RZ ;  /* 0x000000ffff087224 */ /* 0x000fe200078e00ff */
[----:B------:R-:W4:Y:S01]  /*1630*/  LDC R9, c[0x0][0x370] ;  /* 0x0000dc00ff097b82 */ /* 0x000f220000000800 */
[----:B------:R-:W1:Y:S01]  /*1640*/  LDCU.64 UR62, c[0x0][0x348] ;  /* 0x00006900ff3e77ac */ /* 0x000e620008000a00 */
[----:B------:R-:W-:Y:S01]  /*1650*/  USEL UR55, UR55, 0x2, UP0 ;  /* 0x0000000237377887 */ /* 0x000fe20008000000 */
[----:B------:R-:W-:-:S05]  /*1660*/  UMOV UR56, URZ ;  /* 0x000000ff00387c82 */ /* 0x000fca0008000000 */
[----:B------:R-:W1:Y:S01]  /*1670*/  LDC R0, c[0x0][0x374] ;  /* 0x0000dd00ff007b82 */ /* 0x000e620000000800 */
[----:B--2---:R-:W-:Y:S02]  /*1680*/  UIADD3 UR5, UPT, UPT, UR58, 0x1f, URZ ;  /* 0x0000001f3a057890 */ /* 0x004fe4000fffe0ff */
[----:B------:R-:W-:Y:S02]  /*1690*/  UIADD3 UR4, UPT, UPT, UR58, -0x1, URZ ;  /* 0xffffffff3a047890 */ /* 0x000fe4000fffe0ff */
[----:B------:R-:W-:Y:S02]  /*16a0*/  USHF.R.S32.HI UR60, URZ, 0x1f, UR5 ;  /* 0x0000001fff3c7899 */ /* 0x000fe40008011405 */
[----:B------:R-:W-:Y:S01]  /*16b0*/  UISETP.GE.U32.AND UP2, UPT, UR4, -0x3f, UPT ;  /* 0xffffffc10400788c */ /* 0x000fe2000bf46070 */
[----:B---3--:R-:W-:Y:S01]  /*16c0*/  VIADD R2, R2, 0x7f ;  /* 0x0000007f02027836 */ /* 0x008fe20000000000 */
[----:B------:R-:W-:Y:S02]  /*16d0*/  ULEA.HI UR60, UR60, UR5, URZ, 0x5 ;  /* 0x000000053c3c7291 */ /* 0x000fe4000f8f28ff */
[----:B------:R-:W-:-:S02]  /*16e0*/  UIADD3 UR58, UPT, UPT, UR58, 0x3e, URZ ;  /* 0x0000003e3a3a7890 */ /* 0x000fc4000fffe0ff */
[----:B------:R-:W-:Y:S01]  /*16f0*/  USHF.R.S32.HI UR60, URZ, 0x5, UR60 ;  /* 0x00000005ff3c7899 */ /* 0x000fe2000801143c */
[----:B------:R-:W-:-:S03]  /*1700*/  SHF.R.S32.HI R15, RZ, 0x1f, R2 ;  /* 0x0000001fff0f7819 */ /* 0x000fc60000011402 */
[----:B------:R-:W-:Y:S01]  /*1710*/  UISETP.LT.U32.AND UP1, UPT, UR60, 0x11, UPT ;  /* 0x000000113c00788c */ /* 0x000fe2000bf21070 */
[----:B------:R-:W-:-:S03]  /*1720*/  LEA.HI R15, R15, R2, RZ, 0x7 ;  /* 0x000000020f0f7211 */ /* 0x000fc600078f38ff */
[----:B------:R-:W-:Y:S01]  /*1730*/  USEL UR59, UR60, 0x11, UP1 ;  /* 0x000000113c3b7887 */ /* 0x000fe20008800000 */
[----:B------:R-:W-:-:S03]  /*1740*/  SHF.R.S32.HI R15, RZ, 0x7, R15 ;  /* 0x00000007ff0f7819 */ /* 0x000fc6000001140f */
[----:B------:R-:W-:Y:S02]  /*1750*/  UIADD3 UR54, UPT, UPT, UR59, -0x1, URZ ;  /* 0xffffffff3b367890 */ /* 0x000fe4000fffe0ff */
[----:B------:R-:W-:Y:S02]  /*1760*/  @UP2 UIADD3 UR54, UPT, UPT, UR59, URZ, URZ ;  /* 0x000000ff3b362290 */ /* 0x000fe4000fffe0ff */
[----:B------:R-:W-:Y:S02]  /*1770*/  UIADD3 UR57, UPT, UPT, UR60, -UR59, URZ ;  /* 0x8000003b3c397290 */ /* 0x000fe4000fffe0ff */
[----:B-1--4-:R-:W-:-:S12]  /*1780*/  UIADD3 UR54, UPT, UPT, UR54, 0x1, URZ ;  /* 0x0000000136367890 */ /* 0x012fd8000fffe0ff */
.L_x_40:
[-C--:B------:R-:W-:Y:S01]  /*1790*/  IABS R5, R15.reuse ;  /* 0x0000000f00057213 */ /* 0x080fe20000000000 */
[----:B-1----:R-:W1:Y:S01]  /*17a0*/  LDC R7, c[0x0][0x5dc] ;  /* 0x00017700ff077b82 */ /* 0x002e620000000800 */
[----:B------:R-:W-:Y:S01]  /*17b0*/  IABS R2, R16 ;  /* 0x0000001000027213 */ /* 0x000fe20000000000 */
[----:B------:R-:W-:Y:S01]  /*17c0*/  UMOV UR4, 0x400 ;  /* 0x0000040000047882 */ /* 0x000fe20000000000 */
[----:B------:R-:W2:Y:S01]  /*17d0*/  I2F.RP R6, R5 ;  /* 0x0000000500067306 */ /* 0x000ea20000209400 */
[----:B------:R-:W-:Y:S01]  /*17e0*/  IABS R3, R15 ;  /* 0x0000000f00037213 */ /* 0x000fe20000000000 */
[----:B------:R-:W-:Y:S01]  /*17f0*/  UISETP.GE.U32.AND UP0, UPT, UR58, 0x3f, UPT ;  /* 0x0000003f3a00788c */ /* 0x000fe2000bf06070 */
[----:B------:R-:W-:Y:S01]  /*1800*/  R2UR UR46, R19 ;  /* 0x00000000132e72ca */ /* 0x000fe200000e0000 */
[----:B------:R-:W-:Y:S01]  /*1810*/  UMOV UR33, URZ ;  /* 0x000000ff00217c82 */ /* 0x000fe20008000000 */
[----:B------:R-:W-:Y:S01]  /*1820*/  IADD3 R3, PT, PT, RZ, -R3, RZ ;  /* 0x80000003ff037210 */ /* 0x000fe20007ffe0ff */
[----:B------:R-:W3:Y:S02]  /*1830*/  S2UR UR53, SR_CgaCtaId ;  /* 0x00000000003579c3 */ /* 0x000ee40000008800 */
[----:B--2---:R-:W2:Y:S08]  /*1840*/  MUFU.RCP R20, R6 ;  /* 0x0000000600147308 */ /* 0x004eb00000001000 */
[----:B------:R-:W-:Y:S01]  /*1850*/  USHF.L.U32 UR46, UR46, 0x6, URZ ;  /* 0x000000062e2e7899 */ /* 0x000fe200080006ff */
[----:B-1----:R-:W-:-:S04]  /*1860*/  IABS R12, R7 ;  /* 0x00000007000c7213 */ /* 0x002fc80000000000 */
[----:B------:R-:W1:Y:S01]  /*1870*/  I2F.RP R6, R12 ;  /* 0x0000000c00067306 */ /* 0x000e620000209400 */
[----:B---3--:R-:W-:Y:S01]  /*1880*/  ULEA UR53, UR53, UR4, 0x18 ;  /* 0x0000000435357291 */ /* 0x008fe2000f8ec0ff */
[----:B--2---:R-:W-:-:S03]  /*1890*/  VIADD R20, R20, 0xffffffe ;  /* 0x0ffffffe14147836 */ /* 0x004fc60000000000 */
[----:B------:R-:W-:-:S03]  /*18a0*/  ULEA UR4, UR56, UR53, 0x3 ;  /* 0x0000003538047291 */ /* 0x000fc6000f8e18ff */
[----:B------:R-:W2:Y:S08]  /*18b0*/  F2I.FTZ.U32.TRUNC.NTZ R21, R20 ;  /* 0x0000001400157305 */ /* 0x000eb0000021f000 */
[----:B-1----:R-:W1:Y:S01]  /*18c0*/  MUFU.RCP R6, R6 ;  /* 0x0000000600067308 */ /* 0x002e620000001000 */
[----:B--2---:R-:W-:Y:S02]  /*18d0*/  IMAD.MOV R4, RZ, RZ, -R21 ;  /* 0x000000ffff047224 */ /* 0x004fe400078e0a15 */
[----:B------:R-:W-:-:S02]  /*18e0*/  IMAD.MOV.U32 R20, RZ, RZ, RZ ;  /* 0x000000ffff147224 */ /* 0x000fc400078e00ff */
[----:B------:R-:W-:-:S04]  /*18f0*/  IMAD R17, R4, R5, RZ ;  /* 0x0000000504117224 */ /* 0x000fc800078e02ff */
[----:B------:R-:W-:-:S04]  /*1900*/  IMAD.HI.U32 R17, R21, R17, R20 ;  /* 0x0000001115117227 */ /* 0x000fc800078e0014 */
[----:B-1----:R-:W-:Y:S02]  /*1910*/  VIADD R20, R6, 0xffffffe ;  /* 0x0ffffffe06147836 */ /* 0x002fe40000000000 */
[----:B------:R-:W-:Y:S02]  /*1920*/  IMAD.HI.U32 R4, R17, R2, RZ ;  /* 0x0000000211047227 */ /* 0x000fe400078e00ff */
[----:B------:R-:W1:Y:S02]  /*1930*/  F2I.FTZ.U32.TRUNC.NTZ R21, R20 ;  /* 0x0000001400157305 */ /* 0x000e64000021f000 */
[----:B------:R-:W-:-:S05]  /*1940*/  IMAD R2, R4, R3, R2 ;  /* 0x0000000304027224 */ /* 0x000fca00078e0202 */
[----:B------:R-:W-:Y:S01]  /*1950*/  ISETP.GT.U32.AND P1, PT, R5, R2, PT ;  /* 0x000000020500720c */ /* 0x000fe20003f24070 */
[----:B-1----:R-:W-:Y:S02]  /*1960*/  IMAD.MOV R3, RZ, RZ, -R21 ;  /* 0x000000ffff037224 */ /* 0x002fe400078e0a15 */
[----:B------:R-:W-:Y:S02]  /*1970*/  IMAD.MOV.U32 R20, RZ, RZ, RZ ;  /* 0x000000ffff147224 */ /* 0x000fe400078e00ff */
[----:B------:R-:W-:-:S08]  /*1980*/  IMAD R6, R3, R12, RZ ;  /* 0x0000000c03067224 */ /* 0x000fd000078e02ff */
[----:B------:R-:W-:Y:S01]  /*1990*/  @!P1 IADD3 R4, PT, PT, R4, 0x1, RZ ;  /* 0x0000000104049810 */ /* 0x000fe20007ffe0ff */
[----:B------:R-:W-:Y:S01]  /*19a0*/  @!P1 IMAD.IADD R2, R2, 0x1, -R5 ;  /* 0x0000000102029824 */ /* 0x000fe200078e0a05 */
[----:B------:R-:W-:Y:S01]  /*19b0*/  ISETP.NE.AND P1, PT, R15, RZ, PT ;  /* 0x000000ff0f00720c */ /* 0x000fe20003f25270 */
[----:B------:R-:W-:-:S03]  /*19c0*/  IMAD.HI.U32 R21, R21, R6, R20 ;  /* 0x0000000615157227 */ /* 0x000fc600078e0014 */
[----:B------:R-:W-:Y:S02]  /*19d0*/  ISETP.GE.U32.AND P2, PT, R2, R5, PT ;  /* 0x000000050200720c */ /* 0x000fe40003f46070 */
[----:B------:R-:W-:Y:S01]  /*19e0*/  LOP3.LUT R2, R16, R15, RZ, 0x3c, !PT ;  /* 0x0000000f10027212 */ /* 0x000fe200078e3cff */
[----:B------:R-:W1:Y:S03]  /*19f0*/  LDC R5, c[0x0][0x5e0] ;  /* 0x00017800ff057b82 */ /* 0x000e660000000800 */
[----:B------:R-:W-:-:S07]  /*1a00*/  ISETP.GE.AND P0, PT, R2, RZ, PT ;  /* 0x000000ff0200720c */ /* 0x000fce0003f06270 */
[----:B------:R-:W-:-:S06]  /*1a10*/  @P2 VIADD R4, R4, 0x1 ;  /* 0x0000000104042836 */ /* 0x000fcc0000000000 */
[----:B------:R-:W-:Y:S02]  /*1a20*/  @!P0 IADD3 R4, PT, PT, -R4, RZ, RZ ;  /* 0x000000ff04048210 */ /* 0x000fe40007ffe1ff */
[----:B------:R-:W-:-:S04]  /*1a30*/  @!P1 LOP3.LUT R4, RZ, R15, RZ, 0x33, !PT ;  /* 0x0000000fff049212 */ /* 0x000fc800078e33ff */
[----:B------:R-:W-:Y:S02]  /*1a40*/  IABS R3, R4 ;  /* 0x0000000400037213 */ /* 0x000fe40000000000 */
[----:B-1----:R-:W-:-:S03]  /*1a50*/  IABS R2, R5 ;  /* 0x0000000500027213 */ /* 0x002fc60000000000 */
[----:B------:R-:W-:Y:S01]  /*1a60*/  IMAD.MOV.U32 R14, RZ, RZ, R3 ;  /* 0x000000ffff0e7224 */ /* 0x000fe200078e0003 */
[----:B------:R-:W1:Y:S03]  /*1a70*/  I2F.RP R17, R2 ;  /* 0x0000000200117306 */ /* 0x000e660000209400 */
[----:B------:R-:W-:-:S05]  /*1a80*/  IMAD.HI.U32 R6, R21, R14, RZ ;  /* 0x0000000e15067227 */ /* 0x000fca00078e00ff */
[----:B------:R-:W-:-:S05]  /*1a90*/  IADD3 R3, PT, PT, -R6, RZ, RZ ;  /* 0x000000ff06037210 */ /* 0x000fca0007ffe1ff */
[----:B------:R-:W-:Y:S01]  /*1aa0*/  IMAD R3, R12, R3, R14 ;  /* 0x000000030c037224 */ /* 0x000fe200078e020e */
[----:B------:R-:W-:Y:S01]  /*1ab0*/  SHF.L.U32 R14, R10, 0x1f, RZ ;  /* 0x0000001f0a0e7819 */ /* 0x000fe200000006ff */
[----:B-1----:R-:W1:Y:S03]  /*1ac0*/  MUFU.RCP R17, R17 ;  /* 0x0000001100117308 */ /* 0x002e660000001000 */
[----:B------:R-:W-:-:S13]  /*1ad0*/  ISETP.GT.U32.AND P1, PT, R12, R3, PT ;  /* 0x000000030c00720c */ /* 0x000fda0003f24070 */
[----:B------:R-:W-:Y:S01]  /*1ae0*/  @!P1 IMAD.IADD R3, R3, 0x1, -R12 ;  /* 0x0000000103039824 */ /* 0x000fe200078e0a0c */
[----:B------:R-:W-:Y:S01]  /*1af0*/  @!P1 IADD3 R6, PT, PT, R6, 0x1, RZ ;  /* 0x0000000106069810 */ /* 0x000fe20007ffe0ff */
[----:B-1----:R-:W-:Y:S01]  /*1b00*/  VIADD R20, R17, 0xffffffe ;  /* 0x0ffffffe11147836 */ /* 0x002fe20000000000 */
[----:B------:R-:W-:Y:S02]  /*1b10*/  ISETP.NE.AND P1, PT, R7, RZ, PT ;  /* 0x000000ff0700720c */ /* 0x000fe40003f25270 */
[----:B------:R-:W-:Y:S01]  /*1b20*/  ISETP.GE.U32.AND P2, PT, R3, R12, PT ;  /* 0x0000000c0300720c */ /* 0x000fe20003f46070 */
[----:B------:R-:W1:Y:S01]  /*1b30*/  F2I.FTZ.U32.TRUNC.NTZ R21, R20 ;  /* 0x0000001400157305 */ /* 0x000e62000021f000 */
[----:B------:R-:W-:-:S04]  /*1b40*/  LOP3.LUT R3, R4, R7, RZ, 0x3c, !PT ;  /* 0x0000000704037212 */ /* 0x000fc800078e3cff */
[----:B------:R-:W-:-:S07]  /*1b50*/  ISETP.GE.AND P0, PT, R3, RZ, PT ;  /* 0x000000ff0300720c */ /* 0x000fce0003f06270 */
[----:B------:R-:W-:Y:S01]  /*1b60*/  @P2 VIADD R6, R6, 0x1 ;  /* 0x0000000106062836 */ /* 0x000fe20000000000 */
[----:B------:R2:W3:Y:S01]  /*1b70*/  SYNCS.PHASECHK.TRANS64.TRYWAIT P2, [UR4+0x88], R14 ;  /* 0x0000880eff0075a7 */ /* 0x0004e20008041104 */
[----:B-1----:R-:W-:Y:S02]  /*1b80*/  IMAD.MOV R3, RZ, RZ, -R21 ;  /* 0x000000ffff037224 */ /* 0x002fe400078e0a15 */
[----:B------:R-:W-:Y:S02]  /*1b90*/  IMAD.MOV.U32 R20, RZ, RZ, RZ ;  /* 0x000000ffff147224 */ /* 0x000fe400078e00ff */
[----:B------:R-:W-:Y:S01]  /*1ba0*/  @!P0 IADD3 R6, PT, PT, -R6, RZ, RZ ;  /* 0x000000ff06068210 */ /* 0x000fe20007ffe1ff */
[----:B------:R-:W-:Y:S01]  /*1bb0*/  IMAD R12, R3, R2, RZ ;  /* 0x00000002030c7224 */ /* 0x000fe200078e02ff */
[----:B------:R-:W-:-:S03]  /*1bc0*/  @!P1 LOP3.LUT R6, RZ, R7, RZ, 0x33, !PT ;  /* 0x00000007ff069212 */ /* 0x000fc600078e33ff */
[----:B------:R-:W-:Y:S01]  /*1bd0*/  IMAD.HI.U32 R17, R21, R12, R20 ;  /* 0x0000000c15117227 */ /* 0x000fe200078e0014 */
[----:B------:R-:W-:-:S05]  /*1be0*/  IABS R3, R6 ;  /* 0x0000000600037213 */ /* 0x000fca0000000000 */
[----:B------:R-:W-:-:S04]  /*1bf0*/  IMAD.MOV.U32 R12, RZ, RZ, R3 ;  /* 0x000000ffff0c7224 */ /* 0x000fc800078e0003 */
[----:B------:R-:W-:-:S05]  /*1c00*/  IMAD.HI.U32 R17, R17, R12, RZ ;  /* 0x0000000c11117227 */ /* 0x000fca00078e00ff */
[----:B------:R-:W-:-:S05]  /*1c10*/  IADD3 R3, PT, PT, -R17, RZ, RZ ;  /* 0x000000ff11037210 */ /* 0x000fca0007ffe1ff */
[----:B------:R-:W-:-:S05]  /*1c20*/  IMAD R3, R2, R3, R12 ;  /* 0x0000000302037224 */ /* 0x000fca00078e020c */
[----:B------:R-:W-:-:S13]  /*1c30*/  ISETP.GT.U32.AND P1, PT, R2, R3, PT ;  /* 0x000000030200720c */ /* 0x000fda0003f24070 */
[----:B------:R-:W-:Y:S01]  /*1c40*/  @!P1 IMAD.IADD R3, R3, 0x1, -R2 ;  /* 0x0000000103039824 */ /* 0x000fe200078e0a02 */
[----:B------:R-:W-:Y:S02]  /*1c50*/  @!P1 IADD3 R17, PT, PT, R17, 0x1, RZ ;  /* 0x0000000111119810 */ /* 0x000fe40007ffe0ff */
[----:B------:R-:W-:Y:S02]  /*1c60*/  ISETP.NE.AND P1, PT, R5, RZ, PT ;  /* 0x000000ff0500720c */ /* 0x000fe40003f25270 */
[----:B------:R-:W-:Y:S01]  /*1c70*/  ISETP.GE.U32.AND P3, PT, R3, R2, PT ;  /* 0x000000020300720c */ /* 0x000fe20003f66070 */
[----:B------:R-:W-:Y:S01]  /*1c80*/  IMAD.MOV R2, RZ, RZ, -R4 ;  /* 0x000000ffff027224 */ /* 0x000fe200078e0a04 */
[----:B------:R-:W-:-:S03]  /*1c90*/  LOP3.LUT R3, R6, R5, RZ, 0x3c, !PT ;  /* 0x0000000506037212 */ /* 0x000fc600078e3cff */
[----:B------:R-:W-:Y:S01]  /*1ca0*/  IMAD R2, R15, R2, R16 ;  /* 0x000000020f027224 */ /* 0x000fe200078e0210 */
[----:B------:R-:W-:Y:S02]  /*1cb0*/  ISETP.GE.AND P0, PT, R3, RZ, PT ;  /* 0x000000ff0300720c */ /* 0x000fe40003f06270 */
[----:B------:R-:W-:Y:S02]  /*1cc0*/  IADD3 R3, PT, PT, -R6, RZ, RZ ;  /* 0x000000ff06037210 */ /* 0x000fe40007ffe1ff */
[----:B------:R-:W-:-:S03]  /*1cd0*/  R2UR UR26, R2 ;  /* 0x00000000021a72ca */ /* 0x000fc600000e0000 */
[----:B------:R-:W-:Y:S02]  /*1ce0*/  @P3 VIADD R17, R17, 0x1 ;  /* 0x0000000111113836 */ /* 0x000fe40000000000 */
[----:B------:R-:W-:-:S04]  /*1cf0*/  IMAD R7, R7, R3, R4 ;  /* 0x0000000307077224 */ /* 0x000fc800078e0204 */
[----:B------:R-:W-:Y:S01]  /*1d00*/  @!P0 IMAD.MOV R17, RZ, RZ, -R17 ;  /* 0x000000ffff118224 */ /* 0x000fe200078e0a11 */
[----:B------:R-:W-:-:S03]  /*1d10*/  @!P1 LOP3.LUT R17, RZ, R5, RZ, 0x33, !PT ;  /* 0x00000005ff119212 */ /* 0x000fc600078e33ff */
[----:B------:R-:W-:Y:S02]  /*1d20*/  USHF.L.U32 UR26, UR26, 0x7, URZ ;  /* 0x000000071a1a7899 */ /* 0x000fe400080006ff */
[----:B------:R-:W-:-:S04]  /*1d30*/  IMAD.MOV R2, RZ, RZ, -R17 ;  /* 0x000000ffff027224 */ /* 0x000fc800078e0a11 */
[----:B------:R-:W-:Y:S01]  /*1d40*/  IMAD R6, R5, R2, R6 ;  /* 0x0000000205067224 */ /* 0x000fe200078e0206 */
[----:B--2---:R-:W-:Y:S06]  /*1d50*/  BRA.U !UP0, `(.L_x_23) ;  /* 0x0000000508a07547 */ /* 0x004fec000b800000 */
[----:B------:R-:W1:Y:S01]  /*1d60*/  LDC.64 R2, c[0x0][0x5f8] ;  /* 0x00017e00ff027b82 */ /* 0x000e620000000a00 */
[----:B------:R-:W2:Y:S01]  /*1d70*/  LDCU UR5, c[0x0][0x5c8] ;  /* 0x0000b900ff0577ac */ /* 0x000ea20008000800 */
[----:B------:R-:W1:Y:S06]  /*1d80*/  LDCU.64 UR8, c[0x0][0x5c0] ;  /* 0x0000b800ff0877ac */ /* 0x000e6c0008000a00 */
[----:B------:R-:W2:Y:S01]  /*1d90*/  LDC R4, c[0x0][0x600] ;  /* 0x00018000ff047b82 */ /* 0x000ea20000000800 */
[----:B------:R-:W4:Y:S01]  /*1da0*/  LDCU UR37, c[0x0][0x5a8] ;  /* 0x0000b500ff2577ac */ /* 0x000f220008000800 */
[----:B------:R-:W1:Y:S01]  /*1db0*/  LDCU UR36, c[0x0][0x59c] ;  /* 0x0000b380ff2477ac */ /* 0x000e620008000800 */
[----:B------:R-:W1:Y:S01]  /*1dc0*/  LDCU UR35, c[0x0][0x590] ;  /* 0x0000b200ff2377ac */ /* 0x000e620008000800 */
[----:B------:R-:W1:Y:S02]  /*1dd0*/  LDCU UR34, c[0x0][0x594] ;  /* 0x0000b280ff2277ac */ /* 0x000e640008000800 */
[----:B-1----:R-:W-:Y:S01]  /*1de0*/  IMAD R2, R7, UR8, R2 ;  /* 0x0000000807027c24 */ /* 0x002fe2000f8e0202 */
[----:B------:R-:W1:Y:S01]  /*1df0*/  LDCU UR31, c[0x0][0x598] ;  /* 0x0000b300ff1f77ac */ /* 0x000e620008000800 */
[----:B------:R-:W-:Y:S01]  /*1e00*/  IMAD R5, R6, UR9, R3 ;  /* 0x0000000906057c24 */ /* 0x000fe2000f8e0203 */
[----:B------:R-:W1:Y:S01]  /*1e10*/  LDCU UR23, c[0x0][0x5ac] ;  /* 0x0000b580ff1777ac */ /* 0x000e620008000800 */
[----:B--2---:R-:W-:Y:S01]  /*1e20*/  IMAD R4, R17, UR5, R4 ;  /* 0x0000000511047c24 */ /* 0x004fe2000f8e0204 */
[----:B------:R-:W2:Y:S01]  /*1e30*/  LDCU UR22, c[0x0][0x5b0] ;  /* 0x0000b600ff1677ac */ /* 0x000ea20008000800 */
[----:B------:R-:W1:Y:S01]  /*1e40*/  LDCU UR15, c[0x0][0x5cc] ;  /* 0x0000b980ff0f77ac */ /* 0x000e620008000800 */
[----:B------:R-:W1:Y:S01]  /*1e50*/  LDCU UR4, c[0x0][0x5ec] ;  /* 0x0000bd80ff0477ac */ /* 0x000e620008000800 */
[----:B------:R-:W1:Y:S01]  /*1e60*/  LDCU.64 UR20, c[0x0][0x5a0] ;  /* 0x0000b400ff1477ac */ /* 0x000e620008000a00 */
[----:B------:R-:W1:Y:S01]  /*1e70*/  LDCU.64 UR18, c[0x0][0x5d0] ;  /* 0x0000ba00ff1277ac */ /* 0x000e620008000a00 */
[----:B------:R-:W1:Y:S01]  /*1e80*/  LDCU.64 UR6, c[0x0][0x5f0] ;  /* 0x0000be00ff0677ac */ /* 0x000e620008000a00 */
[----:B------:R-:W-:Y:S01]  /*1e90*/  UIADD3 UR10, UPT, UPT, UR26, 0x40, URZ ;  /* 0x000000401a0a7890 */ /* 0x000fe2000fffe0ff */
[----:B------:R-:W-:Y:S01]  /*1ea0*/  UMOV UR38, URZ ;  /* 0x000000ff00267c82 */ /* 0x000fe20008000000 */
[----:B----4-:R-:W-:-:S10]  /*1eb0*/  UMOV UR64, UR56 ;  /* 0x0000003800407c82 */ /* 0x010fd40008000000 */
.L_x_29:
[----:B------:R-:W-:Y:S01]  /*1ec0*/  @!P6 MOV R12, 0x3000 ;  /* 0x00003000000ce802 */ /* 0x000fe20000000f00 */
[----:B------:R-:W-:Y:S01]  /*1ed0*/  ULEA UR45, UR64, UR53, 0x3 ;  /* 0x00000035402d7291 */ /* 0x000fe2000f8e18ff */
[----:B--23--:R-:W-:Y:S11]  /*1ee0*/  @P2 BRA `(.L_x_24) ;  /* 0x00000000000c2947 */ /* 0x00cff60003800000 */
[----:B------:R-:W-:Y:S04]  /*1ef0*/  SHF.L.U32 R14, R10, 0x1f, RZ ;  /* 0x0000001f0a0e7819 */ /* 0x000fe800000006ff */
[----:B------:R-:W3:Y:S02]  /*1f00*/  SYNCS.PHASECHK.TRANS64.TRYWAIT P0, [UR45+0x88], R14 ;  /* 0x0000880eff0075a7 */ /* 0x000ee4000800112d */
[----:B---3--:R-:W-:Y:S05]  /*1f10*/  @!P0 BRA `(.L_x_25) ;  /* 0x00000078006c8947 */ /* 0x008fea0003800000 */
.L_x_24:
[----:B------:R4:W-:Y:S01]  /*1f20*/  @!P6 SYNCS.ARRIVE.TRANS64 RZ, [UR45], R12 ;  /* 0x0000000cffffe9a7 */ /* 0x0009e2000800002d */
[----:B------:R-:W-:Y:S04]  /*1f30*/  ULOP3.LUT UR5, UR55, 0x2, URZ, 0xfc, !UPT ;  /* 0x0000000237057892 */ /* 0x000fe8000f8efcff */
[----:B------:R-:W-:Y:S09]  /*1f40*/  UISETP.NE.AND UP0, UPT, UR5, 0x2, UPT ;  /* 0x000000020500788c */ /* 0x000ff2000bf05270 */
[----:B------:R-:W-:Y:S05]  /*1f50*/  BRA.U UP0, `(.L_x_26) ;  /* 0x0000000100047547 */ /* 0x000fea000b800000 */
[----:B-12---:R-:W-:Y:S05]  /*1f60*/  BPT.TRAP 0x1 ;  /* 0x000000040000795c */ /* 0x006fea0000300000 */
.L_x_26:
[----:B------:R-:W-:Y:S04]  /*1f70*/  BSSY.RECONVERGENT B0, `(.L_x_27) ;  /* 0x0000003000007945 */ /* 0x000fe80003800200 */
[----:B------:R-:W-:Y:S05]  /*1f80*/  @P5 BRA `(.L_x_28) ;  /* 0x0000000000045947 */ /* 0x000fea0003800000 */
[----:B-12---:R-:W-:Y:S05]  /*1f90*/  BPT.TRAP 0x1 ;  /* 0x000000040000795c */ /* 0x006fea0000300000 */
.L_x_28:
[----:B-12---:R-:W-:Y:S05]  /*1fa0*/  BSYNC.RECONVERGENT B0 ;  /* 0x0000000000007941 */ /* 0x006fea0003800200 */
.L_x_27:
[----:B------:R-:W-:Y:S01]  /*1fb0*/  UIADD3 UR56, UPT, UPT, UR64, 0x1, URZ ;  /* 0x0000000140387890 */ /* 0x000fe2000fffe0ff */
[----:B---3--:R-:W-:Y:S01]  /*1fc0*/  IMAD.MOV.U32 R3, RZ, RZ, 0x3 ;  /* 0x00000003ff037424 */ /* 0x008fe200078e00ff */
[----:B------:R-:W-:Y:S02]  /*1fd0*/  USHF.L.U32 UR47, UR38, 0x5, URZ ;  /* 0x00000005262f7899 */ /* 0x000fe400080006ff */
[----:B------:R-:W-:Y:S02]  /*1fe0*/  UISETP.NE.AND UP0, UPT, UR56, 0x11, UPT ;  /* 0x000000113800788c */ /* 0x000fe4000bf05270 */
[----:B------:R-:W-:Y:S02]  /*1ff0*/  ULOP3.LUT UR5, UR47, UR32, URZ, 0xfc, !UPT ;  /* 0x000000202f057292 */ /* 0x000fe4000f8efcff */
[----:B------:R-:W-:Y:S02]  /*2000*/  USEL UR9, URZ, 0x1, UP0 ;  /* 0x00000001ff097887 */ /* 0x000fe40008000000 */
[----:B------:R-:W-:Y:S01]  /*2010*/  USEL UR56, UR56, URZ, UP0 ;  /* 0x000000ff38387287 */ /* 0x000fe20008000000 */
[----:B------:R-:W-:Y:S03]  /*2020*/  ELECT P0, URZ, PT ;  /* 0x0000000000ff782f */ /* 0x000fe60003800000 */
[----:B------:R-:W-:Y:S01]  /*2030*/  ULEA UR8, UR56, UR53, 0x3 ;  /* 0x0000003538087291 */ /* 0x000fe2000f8e18ff */
[----:B------:R-:W-:Y:S01]  /*2040*/  LOP3.LUT R10, R10, UR9, RZ, 0x3c, !PT ;  /* 0x000000090a0a7c12 */ /* 0x000fe2000f8e3cff */
[----:B------:R-:W-:Y:S02]  /*2050*/  UIMAD.WIDE.U32 UR16, UR5, UR34, URZ ;  /* 0x00000022051072a5 */ /* 0x000fe4000f8e00ff */
[----:B------:R-:W-:Y:S01]  /*2060*/  UISETP.NE.AND UP2, UPT, UR35, 0x1, UPT ;  /* 0x000000012300788c */ /* 0x000fe2000bf45270 */
[----:B------:R-:W-:Y:S01]  /*2070*/  SHF.L.U32 R14, R10, 0x1f, RZ ;  /* 0x0000001f0a0e7819 */ /* 0x000fe200000006ff */
[----:B------:R-:W-:Y:S02]  /*2080*/  USHF.R.U32.HI UR16, URZ, UR31, UR17 ;  /* 0x0000001fff107299 */ /* 0x000fe40008011611 */
[----:B------:R-:W-:Y:S01]  /*2090*/  UISETP.NE.AND UP3, UPT, UR36, 0x1, UPT ;  /* 0x000000012400788c */ /* 0x000fe2000bf65270 */
[----:B------:R1:W2:Y:S01]  /*20a0*/  SYNCS.PHASECHK.TRANS64.TRYWAIT P2, [UR8+0x88], R14 ;  /* 0x0000880eff0075a7 */ /* 0x0002a20008041108 */
[----:B------:R-:W-:Y:S01]  /*20b0*/  USEL UR16, UR5, UR16, !UP2 ;  /* 0x0000001005107287 */ /* 0x000fe2000d000000 */
[----:B------:R-:W-:Y:S01]  /*20c0*/  @P0 IMAD.U32 R19, R5, 0x20, R2 ;  /* 0x0000002005130824 */ /* 0x000fe200078e0002 */
[----:B------:R-:W-:Y:S01]  /*20d0*/  UISETP.NE.AND UP2, UPT, UR37, 0x1, UPT ;  /* 0x000000012500788c */ /* 0x000fe2000bf45270 */
[----:B------:R-:W-:Y:S01]  /*20e0*/  @P0 R2UR UR12, R3 ;  /* 0x00000000030c02ca */ /* 0x000fe200000e0000 */
[----:B------:R-:W-:Y:S01]  /*20f0*/  UIMAD.WIDE.U32 UR40, UR16, UR20, URZ ;  /* 0x00000014102872a5 */ /* 0x000fe2000f8e00ff */
[----:B------:R-:W-:Y:S01]  /*2100*/  @P0 IMAD.U32 R19, R4, 0x400, R19 ;  /* 0x0000040004130824 */ /* 0x000fe200078e0013 */
[----:B------:R-:W-:Y:S02]  /*2110*/  UIADD3 UR33, UPT, UPT, -UR16, URZ, URZ ;  /* 0x000000ff10217290 */ /* 0x000fe4000fffe1ff */
[----:B------:R-:W-:Y:S02]  /*2120*/  USHF.R.U32.HI UR17, URZ, UR21, UR41 ;  /* 0x00000015ff117299 */ /* 0x000fe40008011629 */
[----:B------:R-:W-:Y:S01]  /*2130*/  USHF.L.U32 UR11, UR64, 0xc, URZ ;  /* 0x0000000c400b7899 */ /* 0x000fe200080006ff */
[----:B------:R-:W-:Y:S01]  /*2140*/  @P0 R2UR UR13, R19 ;  /* 0x00000000130d02ca */ /* 0x000fe200000e0000 */
[----:B------:R-:W-:Y:S02]  /*2150*/  USEL UR17, UR16, UR17, !UP3 ;  /* 0x0000001110117287 */ /* 0x000fe4000d800000 */
[----:B------:R-:W-:Y:S02]  /*2160*/  UIADD3 UR48, UP1, UPT, UR62, 0x80, URZ ;  /* 0x000000803e307890 */ /* 0x000fe4000ff3e0ff */
[----:B------:R-:W-:Y:S01]  /*2170*/  UIMAD.WIDE.U32 UR40, UR17, UR23, URZ ;  /* 0x00000017112872a5 */ /* 0x000fe2000f8e00ff */
[----:B------:R-:W-:Y:S01]  /*2180*/  IMAD.U32 R3, RZ, RZ, UR12 ;  /* 0x0000000cff037e24 */ /* 0x000fe2000f8e00ff */
[----:B------:R-:W-:Y:S02]  /*2190*/  UIADD3 UR39, UPT, UPT, -UR17, URZ, URZ ;  /* 0x000000ff11277290 */ /* 0x000fe4000fffe1ff */
[----:B------:R-:W-:Y:S02]  /*21a0*/  USHF.R.U32.HI UR30, URZ, UR22, UR41 ;  /* 0x00000016ff1e7299 */ /* 0x000fe40008011629 */
[----:B------:R-:W-:Y:S02]  /*21b0*/  UIMAD UR5, UR35, UR33, UR5 ;  /* 0x00000021230572a4 */ /* 0x000fe4000f8e0205 */
[----:B------:R-:W-:Y:S01]  /*21c0*/  USEL UR30, UR17, UR30, !UP2 ;  /* 0x0000001e111e7287 */ /* 0x000fe2000d000000 */
[----:B----4-:R-:W-:Y:S01]  /*21d0*/  IMAD.U32 R12, RZ, RZ, UR13 ;  /* 0x0000000dff0c7e24 */ /* 0x010fe2000f8e00ff */
[----:B------:R-:W-:Y:S02]  /*21e0*/  ULOP3.LUT UR8, UR11, UR52, URZ, 0xfc, !UPT ;  /* 0x000000340b087292 */ /* 0x000fe4000f8efcff */
[----:B------:R-:W-:Y:S02]  /*21f0*/  UIADD3.X UR49, UPT, UPT, URZ, UR63, URZ, UP1, !UPT ;  /* 0x0000003fff317290 */ /* 0x000fe40008ffe4ff */
[----:B------:R-:W-:Y:S01]  /*2200*/  UIADD3 UR44, UPT, UPT, UR53, 0x4400, UR11 ;  /* 0x00004400352c7890 */ /* 0x000fe2000fffe00b */
[----:B------:R-:W-:Y:S01]  /*2210*/  @P0 PRMT R3, R12, 0x5410, R3 ;  /* 0x000054100c030816 */ /* 0x000fe20000000003 */
[----:B------:R-:W-:Y:S02]  /*2220*/  UIADD3 UR33, UPT, UPT, -UR30, URZ, URZ ;  /* 0x000000ff1e217290 */ /* 0x000fe4000fffe1ff */
[----:B------:R-:W-:Y:S01]  /*2230*/  UIMAD UR16, UR36, UR39, UR16 ;  /* 0x00000027241072a4 */ /* 0x000fe2000f8e0210 */
[----:B------:R-:W-:Y:S01]  /*2240*/  @P0 R2UR UR61, R3 ;  /* 0x00000000033d02ca */ /* 0x000fe200000e0000 */
[----:B------:R-:W-:Y:S02]  /*2250*/  UIADD3 UR42, UP0, UPT, UR62, 0x180, URZ ;  /* 0x000001803e2a7890 */ /* 0x000fe4000ff1e0ff */
[----:B------:R-:W-:Y:S02]  /*2260*/  ULEA UR8, UR8, UR53, 0x1 ;  /* 0x0000003508087291 */ /* 0x000fe4000f8e08ff */
[----:B------:R-:W-:Y:S02]  /*2270*/  UIMAD UR17, UR37, UR33, UR17 ;  /* 0x00000021251172a4 */ /* 0x000fe4000f8e0211 */
[----:B------:R-:W-:Y:S02]  /*2280*/  UIMAD UR27, UR5, UR15, UR4 ;  /* 0x0000000f051b72a4 */ /* 0x000fe4000f8e0204 */
[----:B------:R-:W-:Y:S01]  /*2290*/  UIMAD UR28, UR16, UR18, UR6 ;  /* 0x00000012101c72a4 */ /* 0x000fe2000f8e0206 */
[----:B------:R-:W-:Y:S01]  /*22a0*/  UMOV UR50, 0x0 ;  /* 0x0000000000327882 */ /* 0x000fe20000000000 */
[----:B------:R-:W-:Y:S01]  /*22b0*/  UMOV UR51, 0x10000000 ;  /* 0x1000000000337882 */ /* 0x000fe20000000000 */
[----:B------:R-:W-:Y:S01]  /*22c0*/  UIADD3.X UR43, UPT, UPT, URZ, UR63, URZ, UP0, !UPT ;  /* 0x0000003fff2b7290 */ /* 0x000fe200087fe4ff */
[----:B------:R1:W-:Y:S01]  /*22d0*/  UTMALDG.2D [UR44], [UR48], desc[UR50] ;  /* 0x0000322c300075b4 */ /* 0x0003e20008009000 */
[----:B------:R-:W-:Y:S02]  /*22e0*/  UIADD3 UR24, UPT, UPT, UR8, 0x15400, URZ ;  /* 0x0001540008187890 */ /* 0x000fe4000fffe0ff */
[----:B------:R-:W-:Y:S01]  /*22f0*/  UIMAD UR29, UR17, UR19, UR7 ;  /* 0x00000013111d72a4 */ /* 0x000fe2000f8e0207 */
[----:B------:R-:W-:Y:S01]  /*2300*/  UMOV UR25, UR45 ;  /* 0x0000002d00197c82 */ /* 0x000fe20008000000 */
[----:B------:R-:W-:Y:S01]  /*2310*/  UIADD3 UR8, UPT, UPT, UR8, 0x16400, URZ ;  /* 0x0001640008087890 */ /* 0x000fe2000fffe0ff */
[----:B------:R-:W-:Y:S01]  /*2320*/  UMOV UR9, UR45 ;  /* 0x0000002d00097c82 */ /* 0x000fe20008000000 */
[----:B------:R-:W-:Y:S01]  /*2330*/  UMOV UR11, UR27 ;  /* 0x0000001b000b7c82 */ /* 0x000fe20008000000 */
[----:B------:R-:W-:Y:S01]  /*2340*/  UMOV UR12, UR28 ;  /* 0x0000001c000c7c82 */ /* 0x000fe20008000000 */
[----:B------:R-:W-:Y:S03]  /*2350*/  UMOV UR14, UR30 ;  /* 0x0000001e000e7c82 */ /* 0x000fe60008000000 */
[----:B------:R1:W-:Y:S01]  /*2360*/  UTMALDG.5D.IM2COL.MULTICAST [UR24], [UR42], UR61 ;  /* 0x000000182a0073b4 */ /* 0x0003e2000806083d */
[----:B------:R-:W-:Y:S01]  /*2370*/  UMOV UR13, UR29 ;  /* 0x0000001d000d7c82 */ /* 0x000fe20008000000 */
[----:B------:R-:W-:Y:S01]  /*2380*/  UIADD3 UR38, UPT, UPT, UR38, 0x1, URZ ;  /* 0x0000000126267890 */ /* 0x000fe2000fffe0ff */
[----:B------:R-:W-:Y:S01]  /*2390*/  UMOV UR33, UR54 ;  /* 0x0000003600217c82 */ /* 0x000fe20008000000 */
[----:B------:R-:W-:Y:S02]  /*23a0*/  UMOV UR64, UR56 ;  /* 0x0000003800407c82 */ /* 0x000fe40008000000 */
[----:B------:R-:W-:Y:S01]  /*23b0*/  UISETP.NE.AND UP0, UPT, UR38, UR54, UPT ;  /* 0x000000362600728c */ /* 0x000fe2000bf05270 */
[----:B------:R1:W-:Y:S08]  /*23c0*/  UTMALDG.5D.IM2COL.MULTICAST [UR8], [UR42], UR61 ;  /* 0x000000082a0073b4 */ /* 0x0003f0000806083d */
[----:B-1----:R-:W-:Y:S05]  /*23d0*/  BRA.U UP0, `(.L_x_29) ;  /* 0xfffffff900b87547 */ /* 0x002fea000b83ffff */
.L_x_23:
[----:B------:R-:W-:Y:S01]  /*23e0*/  ULEA UR4, UR56, UR53, 0x3 ;  /* 0x0000003538047291 */ /* 0x000fe2000f8e18ff */
[----:B------:R-:W-:Y:S01]  /*23f0*/  SHF.L.U32 R2, R10, 0x1f, RZ ;  /* 0x0000001f0a027819 */ /* 0x000fe200000006ff */
[----:B------:R-:W-:Y:S01]  /*2400*/  @!P4 SYNCS.ARRIVE.TRANS64.A1T0 RZ, [UR53+0x158], RZ ;  /* 0x000158ffffffc9a7 */ /* 0x000fe20008100035 */
[----:B------:R-:W-:-:S06]  /*2410*/  UISETP.GT.AND UP0, UPT, UR60, UR59, UPT ;  /* 0x0000003b3c00728c */ /* 0x000fcc000bf04270 */
[----:B------:R1:W4:Y:S03]  /*2420*/  SYNCS.PHASECHK.TRANS64.TRYWAIT P1, [UR4+0x88], R2 ;  /* 0x00008802ff0075a7 */ /* 0x0003260008021104 */
[----:B------:R-:W-:Y:S05]  /*2430*/  BRA.U !UP0, `(.L_x_30) ;  /* 0x0000000508a47547 */ /* 0x000fea000b800000 */
[----:B-1----:R-:W1:Y:S01]  /*2440*/  LDC.64 R2, c[0x0][0x5f8] ;  /* 0x00017e00ff027b82 */ /* 0x002e620000000a00 */
[----:B------:R-:W2:Y:S01]  /*2450*/  LDCU UR5, c[0x0][0x5c8] ;  /* 0x0000b900ff0577ac */ /* 0x000ea20008000800 */
[----:B------:R-:W1:Y:S06]  /*2460*/  LDCU.64 UR8, c[0x0][0x5c0] ;  /* 0x0000b800ff0877ac */ /* 0x000e6c0008000a00 */
[----:B------:R-:W2:Y:S01]  /*2470*/  LDC R4, c[0x0][0x600] ;  /* 0x00018000ff047b82 */ /* 0x000ea20000000800 */
[----:B------:R-:W1:Y:S01]  /*2480*/  LDCU UR39, c[0x0][0x5a8] ;  /* 0x0000b500ff2777ac */ /* 0x000e620008000800 */
        /* <DEDUP_REMOVED lines=14> */
[----:B------:R-:W-:-:S02]  /*2570*/  UIADD3 UR24, UPT, UPT, UR57, UR33, URZ ;  /* 0x0000002139187290 */ /* 0x000fc4000fffe0ff */
[----:B------:R-:W-:Y:S01]  /*2580*/  UIADD3 UR10, UPT, UPT, UR26, 0x40, URZ ;  /* 0x000000401a0a7890 */ /* 0x000fe2000fffe0ff */
[----:B------:R-:W-:-:S11]  /*2590*/  UMOV UR61, UR56 ;  /* 0x00000038003d7c82 */ /* 0x000fd60008000000 */
.L_x_36:
[----:B------:R-:W-:Y:S01]  /*25a0*/  @!P6 MOV R5, 0x3000 ;  /* 0x000030000005e802 */ /* 0x000fe20000000f00 */
[----:B------:R-:W-:Y:S01]  /*25b0*/  ULEA UR49, UR61, UR53, 0x3 ;  /* 0x000000353d317291 */ /* 0x000fe2000f8e18ff */
[----:B--2-4-:R-:W-:Y:S11]  /*25c0*/  @P1 BRA `(.L_x_31) ;  /* 0x00000000000c1947 */ /* 0x014ff60003800000 */
[----:B------:R-:W-:Y:S04]  /*25d0*/  SHF.L.U32 R7, R10, 0x1f, RZ ;  /* 0x0000001f0a077819 */ /* 0x000fe800000006ff */
[----:B------:R-:W4:Y:S02]  /*25e0*/  SYNCS.PHASECHK.TRANS64.TRYWAIT P0, [UR49+0x88], R7 ;  /* 0x00008807ff0075a7 */ /* 0x000f240008001131 */
[----:B----4-:R-:W-:Y:S05]  /*25f0*/  @!P0 BRA `(.L_x_32) ;  /* 0x0000007000cc8947 */ /* 0x010fea0003800000 */
.L_x_31:
[----:B------:R1:W-:Y:S01]  /*2600*/  @!P6 SYNCS.ARRIVE.TRANS64 RZ, [UR49], R5 ;  /* 0x00000005ffffe9a7 */ /* 0x0003e20008000031 */
[----:B------:R-:W-:Y:S04]  /*2610*/  ULOP3.LUT UR5, UR55, 0x2, URZ, 0xfc, !UPT ;  /* 0x0000000237057892 */ /* 0x000fe8000f8efcff */
[----:B------:R-:W-:Y:S09]  /*2620*/  UISETP.NE.AND UP0, UPT, UR5, 0x2, UPT ;  /* 0x000000020500788c */ /* 0x000ff2000bf05270 */
[----:B------:R-:W-:Y:S05]  /*2630*/  BRA.U UP0, `(.L_x_33) ;  /* 0x0000000100047547 */ /* 0x000fea000b800000 */
[----:B-12---:R-:W-:Y:S05]  /*2640*/  BPT.TRAP 0x1 ;  /* 0x000000040000795c */ /* 0x006fea0000300000 */
.L_x_33:
[----:B------:R-:W-:Y:S04]  /*2650*/  BSSY.RECONVERGENT B0, `(.L_x_34) ;  /* 0x0000003000007945 */ /* 0x000fe80003800200 */
[----:B------:R-:W-:Y:S05]  /*2660*/  @P5 BRA `(.L_x_35) ;  /* 0x0000000000045947 */ /* 0x000fea0003800000 */
[----:B-12---:R-:W-:Y:S05]  /*2670*/  BPT.TRAP 0x1 ;  /* 0x000000040000795c */ /* 0x006fea0000300000 */
.L_x_35:
[----:B-12---:R-:W-:Y:S05]  /*2680*/  BSYNC.RECONVERGENT B0 ;  /* 0x0000000000007941 */ /* 0x006fea0003800200 */
.L_x_34:
[----:B------:R-:W-:Y:S01]  /*2690*/  UIADD3 UR56, UPT, UPT, UR61, 0x1, URZ ;  /* 0x000000013d387890 */ /* 0x000fe2000fffe0ff */
[----:B----4-:R-:W-:Y:S01]  /*26a0*/  IMAD.MOV.U32 R4, RZ, RZ, 0x3 ;  /* 0x00000003ff047424 */ /* 0x010fe200078e00ff */
        /* <DEDUP_REMOVED lines=32> */
[----:B------:R-:W-:Y:S01]  /*28b0*/  IMAD.U32 R5, RZ, RZ, UR11 ;  /* 0x0000000bff057e24 */ /* 0x000fe2000f8e00ff */
        /* <DEDUP_REMOVED lines=14> */
[----:B------:R-:W-:Y:S01]  /*29a0*/  UMOV UR50, UR46 ;  /* 0x0000002e00327c82 */ /* 0x000fe20008000000 */
[----:B------:R-:W-:Y:S01]  /*29b0*/  UIADD3.X UR45, UPT, UPT, URZ, UR63, URZ, UP0, !UPT ;  /* 0x0000003fff2d7290 */ /* 0x000fe200087fe4ff */
[----:B------:R1:W-:Y:S01]  /*29c0*/  UTMALDG.2D [UR48], [UR64], desc[UR66] ;  /* 0x00004230400075b4 */ /* 0x0003e20008009000 */
[----:B------:R-:W-:Y:S02]  /*29d0*/  UIADD3 UR16, UPT, UPT, UR8, 0x15400, URZ ;  /* 0x0001540008107890 */ /* 0x000fe4000fffe0ff */
[----:B------:R-:W-:Y:S01]  /*29e0*/  UIMAD UR21, UR25, UR29, UR7 ;  /* 0x0000001d191572a4 */ /* 0x000fe2000f8e0207 */
[----:B------:R-:W-:Y:S01]  /*29f0*/  UMOV UR17, UR49 ;  /* 0x0000003100117c82 */ /* 0x000fe20008000000 */
[----:B------:R-:W-:Y:S01]  /*2a00*/  UMOV UR18, UR26 ;  /* 0x0000001a00127c82 */ /* 0x000fe20008000000 */
[----:B------:R-:W-:Y:S01]  /*2a10*/  UIADD3 UR8, UPT, UPT, UR8, 0x16400, URZ ;  /* 0x0001640008087890 */ /* 0x000fe2000fffe0ff */
[----:B------:R-:W-:Y:S01]  /*2a20*/  UMOV UR9, UR49 ;  /* 0x0000003100097c82 */ /* 0x000fe20008000000 */
[----:B------:R-:W-:Y:S01]  /*2a30*/  UMOV UR11, UR19 ;  /* 0x00000013000b7c82 */ /* 0x000fe20008000000 */
[----:B------:R-:W-:Y:S03]  /*2a40*/  UMOV UR12, UR20 ;  /* 0x00000014000c7c82 */ /* 0x000fe60008000000 */
[----:B------:R1:W-:Y:S01]  /*2a50*/  UTMALDG.5D.IM2COL.MULTICAST [UR16], [UR44], UR47 ;  /* 0x000000102c0073b4 */ /* 0x0003e2000806082f */
[----:B------:R-:W-:Y:S01]  /*2a60*/  UMOV UR14, UR22 ;  /* 0x00000016000e7c82 */ /* 0x000fe20008000000 */
[----:B------:R-:W-:Y:S01]  /*2a70*/  UMOV UR13, UR21 ;  /* 0x00000015000d7c82 */ /* 0x000fe20008000000 */
[----:B------:R-:W-:Y:S01]  /*2a80*/  UIADD3 UR33, UPT, UPT, UR33, 0x1, URZ ;  /* 0x0000000121217890 */ /* 0x000fe2000fffe0ff */
[----:B------:R-:W-:Y:S03]  /*2a90*/  UMOV UR61, UR56 ;  /* 0x00000038003d7c82 */ /* 0x000fe60008000000 */
[----:B------:R-:W-:Y:S01]  /*2aa0*/  UISETP.NE.AND UP0, UPT, UR33, UR24, UPT ;  /* 0x000000182100728c */ /* 0x000fe2000bf05270 */
[----:B------:R1:W-:Y:S08]  /*2ab0*/  UTMALDG.5D.IM2COL.MULTICAST [UR8], [UR44], UR47 ;  /* 0x000000082c0073b4 */ /* 0x0003f0000806082f */
[----:B-1----:R-:W-:Y:S05]  /*2ac0*/  BRA.U UP0, `(.L_x_36) ;  /* 0xfffffff900b47547 */ /* 0x002fea000b83ffff */
.L_x_30:
[----:B------:R-:W-:Y:S01]  /*2ad0*/  SHF.L.U32 R3, R8, 0x1f, RZ ;  /* 0x0000001f08037819 */ /* 0x000fe200000006ff */
[----:B------:R-:W-:-:S03]  /*2ae0*/  NOP ;  /* 0x0000000000007918 */ /* 0x000fc60000000000 */
[----:B------:R-:W3:Y:S02]  /*2af0*/  SYNCS.PHASECHK.TRANS64.TRYWAIT P0, [UR53+0x160], R3 ;  /* 0x00016003ff0075a7 */ /* 0x000ee40008001135 */
[----:B---3--:R-:W-:Y:S05]  /*2b00*/  @!P0 BRA `(.L_x_37) ;  /* 0x0000006c00a08947 */ /* 0x008fea0003800000 */
.L_x_147:
[----:B------:R-:W3:Y:S01]  /*2b10*/  LDS.128 R4, [UR53+0x1a0] ;  /* 0x0001a035ff047984 */ /* 0x000ee20008000c00 */
[----:B------:R-:W-:Y:S01]  /*2b20*/  UIADD3 UR4, UPT, UPT, UR53, 0x168, URZ ;  /* 0x0000016835047890 */ /* 0x000fe2000fffe0ff */
[----:B--2-4-:R-:W-:Y:S01]  /*2b30*/  ISETP.GE.AND P1, PT, R26, 0x1, PT ;  /* 0x000000011a00780c */ /* 0x014fe20003f26270 */
[----:B------:R-:W-:Y:S01]  /*2b40*/  @!PT LDS RZ, [RZ] ;  /* 0x00000000fffff984 */ /* 0x000fe20000000800 */
[----:B------:R-:W-:Y:S01]  /*2b50*/  @!PT LDS RZ, [RZ] ;  /* 0x00000000fffff984 */ /* 0x000fe20000000800 */
[----:B------:R-:W-:Y:S01]  /*2b60*/  @!PT LDS RZ, [RZ] ;  /* 0x00000000fffff984 */ /* 0x000fe20000000800 */
[----:B------:R-:W-:Y:S01]  /*2b70*/  @!PT LDS RZ, [RZ] ;  /* 0x00000000fffff984 */ /* 0x000fe20000000800 */
[----:B------:R2:W-:Y:S06]  /*2b80*/  MEMBAR.ALL.CTA ;  /* 0x0000000000007992 */ /* 0x0005ec0000008000 */
[----:B--2---:R-:W2:Y:S01]  /*2b90*/  FENCE.VIEW.ASYNC.S ;  /* 0x00000000000073c6 */ /* 0x004ea20000000000 */
[----:B------:R-:W-:-:S09]  /*2ba0*/  UPRMT UR4, URZ, 0x654, UR4 ;  /* 0x00000654ff047896 */ /* 0x000fd20008000004 */
[----:B--2---:R-:W-:Y:S01]  /*2bb0*/  SYNCS.ARRIVE.TRANS64.RED.A1T0 RZ, [UR4], RZ ;  /* 0x000000ffffff79a7 */ /* 0x004fe20008100404 */
[----:B---3--:R-:W-:-:S13]  /*2bc0*/  LOP3.LUT P0, RZ, R6, 0x1, RZ, 0xc0, !PT ;  /* 0x0000000106ff7812 */ /* 0x008fda000780c0ff */
[----:B------:R-:W-:Y:S02]  /*2bd0*/  @P0 MOV R13, R4 ;  /* 0x00000004000d0202 */ /* 0x000fe40000000f00 */
[----:B------:R-:W-:Y:S01]  /*2be0*/  @P0 LOP3.LUT R11, R5, 0xffff, RZ, 0xc0, !PT ;  /* 0x0000ffff050b0812 */ /* 0x000fe200078ec0ff */
[----:B------:R-:W-:Y:S06]  /*2bf0*/  @!P1 BRA `(.L_x_38) ;  /* 0x0000000000b89947 */ /* 0x000fec0003800000 */
[----:B------:R-:W2:Y:S01]  /*2c00*/  LDC.64 R4, c[0x0][0xc18] ;  /* 0x00030600ff047b82 */ /* 0x000ea20000000a00 */
[----:B------:R-:W-:-:S07]  /*2c10*/  ISETP.NE.AND P3, PT, R26, 0x1, PT ;  /* 0x000000011a00780c */ /* 0x000fce0003f65270 */
[----:B------:R-:W3:Y:S08]  /*2c20*/  LDC.64 R6, c[0x0][0xc10] ;  /* 0x00030400ff067b82 */ /* 0x000ef00000000a00 */
[----:B------:R-:W4:Y:S08]  /*2c30*/  LDC R12, c[0x0][0xc20] ;  /* 0x00030800ff0c7b82 */ /* 0x000f300000000800 */
[----:B------:R-:W4:Y:S01]  /*2c40*/  LDC R14, c[0x0][0xc0c] ;  /* 0x00030300ff0e7b82 */ /* 0x000f220000000800 */
[----:B--2---:R-:W-:Y:S01]  /*2c50*/  IMAD.HI.U32 R17, R0, R5, RZ ;  /* 0x0000000500117227 */ /* 0x004fe200078e00ff */
[----:B------:R-:W-:-:S03]  /*2c60*/  ISETP.NE.AND P1, PT, R4, 0x1, PT ;  /* 0x000000010400780c */ /* 0x000fc60003f25270 */
[----:B------:R-:W-:-:S03]  /*2c70*/  IMAD.HI.U32 R5, R11, R5, RZ ;  /* 0x000000050b057227 */ /* 0x000fc600078e00ff */
[----:B-1----:R-:W1:Y:S01]  /*2c80*/  LDC.64 R2, c[0x0][0xc28] ;  /* 0x00030a00ff027b82 */ /* 0x002e620000000a00 */
[----:B---3--:R-:W-:-:S04]  /*2c90*/  IMAD.HI.U32 R16, R9, R6, RZ ;  /* 0x0000000609107227 */ /* 0x008fc800078e00ff */
[----:B------:R-:W-:Y:S01]  /*2ca0*/  IMAD.HI.U32 R18, R13, R6, RZ ;  /* 0x000000060d127227 */ /* 0x000fe200078e00ff */
[----:B------:R-:W-:Y:S02]  /*2cb0*/  SHF.R.U32.HI R16, RZ, R7, R16 ;  /* 0x00000007ff107219 */ /* 0x000fe40000011610 */
[-C--:B----4-:R-:W-:Y:S02]  /*2cc0*/  SHF.R.U32.HI R17, RZ, R12.reuse, R17 ;  /* 0x0000000cff117219 */ /* 0x090fe40000011611 */
[----:B------:R-:W-:Y:S02]  /*2cd0*/  SHF.R.U32.HI R12, RZ, R12, R5 ;  /* 0x0000000cff0c7219 */ /* 0x000fe40000011605 */
[----:B------:R-:W-:Y:S02]  /*2ce0*/  SEL R17, R0, R17, !P1 ;  /* 0x0000001100117207 */ /* 0x000fe40004800000 */
[----:B------:R-:W-:Y:S02]  /*2cf0*/  SHF.R.U32.HI R18, RZ, R7, R18 ;  /* 0x00000007ff127219 */ /* 0x000fe40000011612 */
[----:B------:R-:W-:-:S02]  /*2d00*/  ISETP.NE.AND P2, PT, R14, 0x1, PT ;  /* 0x000000010e00780c */ /* 0x000fc40003f45270 */
[----:B------:R-:W-:Y:S02]  /*2d10*/  SEL R5, R11, R12, !P1 ;  /* 0x0000000c0b057207 */ /* 0x000fe40004800000 */
[----:B------:R-:W-:Y:S02]  /*2d20*/  SEL R19, R9, R16, !P2 ;  /* 0x0000001009137207 */ /* 0x000fe40005000000 */
[----:B------:R-:W-:Y:S01]  /*2d30*/  SEL R7, R13, R18, !P2 ;  /* 0x000000120d077207 */ /* 0x000fe20005000000 */
[----:B-1----:R-:W-:-:S04]  /*2d40*/  IMAD.HI.U32 R16, R17, R2, RZ ;  /* 0x0000000211107227 */ /* 0x002fc800078e00ff */
[----:B------:R-:W-:Y:S01]  /*2d50*/  IMAD.HI.U32 R6, R19, R2, RZ ;  /* 0x0000000213067227 */ /* 0x000fe200078e00ff */
[----:B------:R-:W-:-:S04]  /*2d60*/  @P3 SHF.R.U32.HI R17, RZ, R3, R16 ;  /* 0x00000003ff113219 */ /* 0x000fc80000011610 */
[----:B------:R-:W-:Y:S01]  /*2d70*/  @P3 SHF.R.U32.HI R19, RZ, R3, R6 ;  /* 0x00000003ff133219 */ /* 0x000fe20000011606 */
[----:B------:R-:W-:-:S04]  /*2d80*/  IMAD R17, R26, R17, RZ ;  /* 0x000000111a117224 */ /* 0x000fc800078e02ff */
[----:B------:R-:W-:Y:S01]  /*2d90*/  IMAD R6, R26, R19, RZ ;  /* 0x000000131a067224 */ /* 0x000fe200078e02ff */
[----:B------:R-:W-:-:S04]  /*2da0*/  ISETP.GE.AND P1, PT, R5, R17, PT ;  /* 0x000000110500720c */ /* 0x000fc80003f26270 */
[----:B------:R-:W-:Y:S01]  /*2db0*/  ISETP.GE.OR P1, PT, R7, R6, P1 ;  /* 0x000000060700720c */ /* 0x000fe20000f26670 */
[----:B------:R-:W-:-:S05]  /*2dc0*/  IMAD.HI.U32 R6, R5, R2, RZ ;  /* 0x0000000205067227 */ /* 0x000fca00078e00ff */
[----:B------:R-:W-:-:S04]  /*2dd0*/  SHF.R.U32.HI R6, RZ, R3, R6 ;  /* 0x00000003ff067219 */ /* 0x000fc80000011606 */
[----:B------:R-:W-:-:S03]  /*2de0*/  SEL R6, R5, R6, !P3 ;  /* 0x0000000605067207 */ /* 0x000fc60005800000 */
[----:B------:R-:W-:-:S04]  /*2df0*/  @!P1 IMAD.HI.U32 R12, R7, R2, RZ ;  /* 0x00000002070c9227 */ /* 0x000fc800078e00ff */
[----:B------:R-:W-:Y:S01]  /*2e00*/  IMAD.MOV R2, RZ, RZ, -R6 ;  /* 0x000000ffff027224 */ /* 0x000fe200078e0a06 */
[----:B------:R-:W-:-:S03]  /*2e10*/  @!P1 SHF.R.U32.HI R12, RZ, R3, R12 ;  /* 0x00000003ff0c9219 */ /* 0x000fc6000001160c */
[----:B------:R-:W-:Y:S01]  /*2e20*/  IMAD R2, R26, R2, R5 ;  /* 0x000000021a027224 */ /* 0x000fe200078e0205 */
[----:B------:R-:W-:Y:S02]  /*2e30*/  @!P1 SEL R3, R7, R12, !P3 ;  /* 0x0000000c07039207 */ /* 0x000fe40005800000 */
[----:B------:R-:W-:-:S03]  /*2e40*/  IADD3 R12, PT, PT, -R5, RZ, RZ ;  /* 0x000000ff050c7210 */ /* 0x000fc60007ffe1ff */
[--C-:B------:R-:W-:Y:S02]  /*2e50*/  @!P1 IMAD.IADD R6, R6, 0x1, -R3.reuse ;  /* 0x0000000106069824 */ /* 0x100fe400078e0a03 */
[----:B------:R-:W-:Y:S01]  /*2e60*/  @!P1 IMAD R3, R2, R19, R3 ;  /* 0x0000001302039224 */ /* 0x000fe200078e0203 */
[----:B------:R-:W-:Y:S01]  /*2e70*/  IADD3 R2, PT, PT, -R7, RZ, RZ ;  /* 0x000000ff07027210 */ /* 0x000fe20007ffe1ff */
[----:B------:R-:W-:Y:S02]  /*2e80*/  @!P1 IMAD R5, R26, R6, R7 ;  /* 0x000000061a059224 */ /* 0x000fe400078e0207 */
[----:B------:R-:W-:Y:S02]  /*2e90*/  IMAD R11, R4, R12, R11 ;  /* 0x0000000c040b7224 */ /* 0x000fe400078e020b */
[----:B------:R-:W-:Y:S02]  /*2ea0*/  @!P1 IMAD.MOV.U32 R7, RZ, RZ, R3 ;  /* 0x000000ffff079224 */ /* 0x000fe400078e0003 */
[----:B------:R-:W-:-:S02]  /*2eb0*/  IMAD R2, R14, R2, R13 ;  /* 0x000000020e027224 */ /* 0x000fc400078e020d */
[----:B------:R-:W-:Y:S02]  /*2ec0*/  IMAD R11, R5, R4, R11 ;  /* 0x00000004050b7224 */ /* 0x000fe400078e020b */
[----:B------:R-:W-:Y:S02]  /*2ed0*/  IMAD R13, R7, R14, R2 ;  /* 0x0000000e070d7224 */ /* 0x000fe400078e0202 */
.L_x_38:
[----:B------:R-:W2:Y:S02]  /*2ee0*/  LDCU UR4, c[0x0][0xc30] ;  /* 0x00018600ff0477ac */ /* 0x000ea40008000800 */
[----:B--2---:R-:W-:-:S09]  /*2ef0*/  UISETP.NE.AND UP0, UPT, UR4, 0x1, UPT ;  /* 0x000000010400788c */ /* 0x004fd2000bf05270 */
[----:B------:R-:W-:Y:S05]  /*2f00*/  BRA.U UP0, `(.L_x_39) ;  /* 0x0000000100407547 */ /* 0x000fea000b800000 */
[----:B------:R-:W2:Y:S08]  /*2f10*/  LDC.64 R4, c[0x0][0xc10] ;  /* 0x00030400ff047b82 */ /* 0x000eb00000000a00 */
[----:B-1----:R-:W1:Y:S08]  /*2f20*/  LDC.64 R2, c[0x0][0xc18] ;  /* 0x00030600ff027b82 */ /* 0x002e700000000a00 */
[----:B------:R-:W3:Y:S08]  /*2f30*/  LDC R6, c[0x0][0xc20] ;  /* 0x00030800ff067b82 */ /* 0x000ef00000000800 */
[----:B------:R-:W4:Y:S01]  /*2f40*/  LDC R12, c[0x0][0xc0c] ;  /* 0x00030300ff0c7b82 */ /* 0x000f220000000800 */
[----:B--2---:R-:W-:-:S05]  /*2f50*/  IMAD.HI.U32 R4, R13, R4, RZ ;  /* 0x000000040d047227 */ /* 0x004fca00078e00ff */
[----:B------:R-:W-:Y:S01]  /*2f60*/  SHF.R.U32.HI R4, RZ, R5, R4 ;  /* 0x00000005ff047219 */ /* 0x000fe20000011604 */
[----:B-1----:R-:W-:Y:S01]  /*2f70*/  IMAD.HI.U32 R3, R11, R3, RZ ;  /* 0x000000030b037227 */ /* 0x002fe200078e00ff */
[----:B------:R-:W-:-:S04]  /*2f80*/  ISETP.NE.AND P1, PT, R2, 0x1, PT ;  /* 0x000000010200780c */ /* 0x000fc80003f25270 */
[----:B---3--:R-:W-:-:S04]  /*2f90*/  SHF.R.U32.HI R6, RZ, R6, R3 ;  /* 0x00000006ff067219 */ /* 0x008fc80000011603 */
[----:B------:R-:W-:Y:S02]  /*2fa0*/  SEL R3, R11, R6, !P1 ;  /* 0x000000060b037207 */ /* 0x000fe40004800000 */
[----:B----4-:R-:W-:-:S04]  /*2fb0*/  ISETP.NE.AND P2, PT, R12, 0x1, PT ;  /* 0x000000010c00780c */ /* 0x010fc80003f45270 */
[----:B------:R-:W-:-:S05]  /*2fc0*/  SEL R4, R13, R4, !P2 ;  /* 0x000000040d047207 */ /* 0x000fca0005000000 */
[----:B------:R-:W-:Y:S02]  /*2fd0*/  IMAD.IADD R5, R3, 0x1, -R4 ;  /* 0x0000000103057824 */ /* 0x000fe400078e0a04 */
[----:B------:R-:W-:Y:S02]  /*2fe0*/  IMAD.IADD R3, R4, 0x1, -R3 ;  /* 0x0000000104037824 */ /* 0x000fe400078e0a03 */
[----:B------:R-:W-:Y:S02]  /*2ff0*/  IMAD R13, R5, R12, R13 ;  /* 0x0000000c050d7224 */ /* 0x000fe400078e020d */
[----:B------:R-:W-:-:S07]  /*3000*/  IMAD R11, R3, R2, R11 ;  /* 0x00000002030b7224 */ /* 0x000fce00078e020b */
.L_x_39:
[----:B------:R-:W-:Y:S01]  /*3010*/  PLOP3.LUT P4, PT, PT, PT, PT, 0x80, 0x8 ;  /* 0x000000000008781c */ /* 0x000fe20003f8f070 */
[----:B------:R-:W-:Y:S01]  /*3020*/  IMAD.IADD R19, R13, 0x1, R64 ;  /* 0x000000010d137824 */ /* 0x000fe200078e0240 */
[----:B------:R-:W-:Y:S01]  /*3030*/  LOP3.LUT R8, R8, 0x1, RZ, 0x3c, !PT ;  /* 0x0000000108087812 */ /* 0x000fe200078e3cff */
[----:B------:R-:W-:Y:S01]  /*3040*/  IMAD.IADD R16, R11, 0x1, R58 ;  /* 0x000000010b107824 */ /* 0x000fe200078e023a */
[----:B------:R-:W-:Y:S09]  /*3050*/  @P0 BRA `(.L_x_40) ;  /* 0xffffffe400cc0947 */ /* 0x000ff2000383ffff */
[----:B------:R-:W-:Y:S01]  /*3060*/  UIADD3 UR53, UPT, UPT, UR53, 0x88, URZ ;  /* 0x0000008835357890 */ /* 0x000fe2000fffe0ff */
[----:B-1----:R-:W-:-:S03]  /*3070*/  SHF.L.U32 R3, R10, 0x1f, RZ ;  /* 0x0000001f0a037819 */ /* 0x002fc600000006ff */
[----:B------:R-:W-:-:S09]  /*3080*/  ULEA UR4, UR56, UR53, 0x3 ;  /* 0x0000003538047291 */ /* 0x000fd2000f8e18ff */
[----:B------:R-:W1:Y:S02]  /*3090*/  SYNCS.PHASECHK.TRANS64.TRYWAIT P0, [UR4], R3 ;  /* 0x00000003ff0075a7 */ /* 0x000e640008001104 */
[----:B-1----:R-:W-:Y:S05]  /*30a0*/  @!P0 BRA `(.L_x_41) ;  /* 0x0000006800508947 */ /* 0x002fea0003800000 */
.L_x_149:
[----:B------:R-:W-:-:S04]  /*30b0*/  UIADD3 UR5, UPT, UPT, UR56, 0x1, URZ ;  /* 0x0000000138057890 */ /* 0x000fc8000fffe0ff */
[----:B------:R-:W-:-:S04]  /*30c0*/  UISETP.NE.AND UP0, UPT, UR5, 0x11, UPT ;  /* 0x000000110500788c */ /* 0x000fc8000bf05270 */
[----:B------:R-:W-:Y:S02]  /*30d0*/  USEL UR6, URZ, 0x1, UP0 ;  /* 0x00000001ff067887 */ /* 0x000fe40008000000 */
[----:B------:R-:W-:-:S04]  /*30e0*/  USEL UR5, UR5, URZ, UP0 ;  /* 0x000000ff05057287 */ /* 0x000fc80008000000 */
[----:B------:R-:W-:Y:S01]  /*30f0*/  ULEA UR4, UR5, UR53, 0x3 ;  /* 0x0000003505047291 */ /* 0x000fe2000f8e18ff */
[----:B------:R-:W-:-:S04]  /*3100*/  LOP3.LUT R2, R10, UR6, RZ, 0x3c, !PT ;  /* 0x000000060a027c12 */ /* 0x000fc8000f8e3cff */
[----:B-1----:R-:W-:-:S04]  /*3110*/  SHF.L.U32 R3, R2, 0x1f, RZ ;  /* 0x0000001f02037819 */ /* 0x002fc800000006ff */
[----:B------:R-:W1:Y:S02]  /*3120*/  SYNCS.PHASECHK.TRANS64.TRYWAIT P0, [UR4], R3 ;  /* 0x00000003ff0075a7 */ /* 0x000e640008001104 */
[----:B-1----:R-:W-:Y:S05]  /*3130*/  @!P0 BRA `(.L_x_42) ;  /* 0x0000006800448947 */ /* 0x002fea0003800000 */
.L_x_151:
        /* <DEDUP_REMOVED lines=9> */
.L_x_153:
        /* <DEDUP_REMOVED lines=9> */
.L_x_155:
        /* <DEDUP_REMOVED lines=9> */
.L_x_157:
        /* <DEDUP_REMOVED lines=9> */
.L_x_159:
        /* <DEDUP_REMOVED lines=9> */
.L_x_161:
        /* <DEDUP_REMOVED lines=9> */
.L_x_163:
        /* <DEDUP_REMOVED lines=9> */
.L_x_165:
        /* <DEDUP_REMOVED lines=9> */
.L_x_167:
        /* <DEDUP_REMOVED lines=9> */
.L_x_169:
        /* <DEDUP_REMOVED lines=9> */
.L_x_171:
        /* <DEDUP_REMOVED lines=9> */
.L_x_173:
        /* <DEDUP_REMOVED lines=9> */
.L_x_175:
        /* <DEDUP_REMOVED lines=9> */
.L_x_177:
        /* <DEDUP_REMOVED lines=9> */
.L_x_179:
[----:B------:R-:W-:-:S04]  /*3920*/  UIADD3 UR5, UPT, UPT, UR5, 0x1, URZ ;  /* 0x0000000105057890 */ /* 0x000fc8000fffe0ff */
[----:B------:R-:W-:-:S04]  /*3930*/  UISETP.NE.AND UP0, UPT, UR5, 0x11, UPT ;  /* 0x000000110500788c */ /* 0x000fc8000bf05270 */
[----:B------:R-:W-:Y:S02]  /*3940*/  USEL UR4, URZ, 0x1, UP0 ;  /* 0x00000001ff047887 */ /* 0x000fe40008000000 */
[----:B------:R-:W-:-:S04]  /*3950*/  USEL UR5, UR5, URZ, UP0 ;  /* 0x000000ff05057287 */ /* 0x000fc80008000000 */
[----:B------:R-:W-:Y:S01]  /*3960*/  ULEA UR5, UR5, UR53, 0x3 ;  /* 0x0000003505057291 */ /* 0x000fe2000f8e18ff */
[----:B-1----:R-:W-:-:S04]  /*3970*/  LOP3.LUT R3, R2, UR4, RZ, 0x3c, !PT ;  /* 0x0000000402037c12 */ /* 0x002fc8000f8e3cff */
[----:B------:R-:W-:Y:S01]  /*3980*/  SHF.L.U32 R3, R3, 0x1f, RZ ;  /* 0x0000001f03037819 */ /* 0x000fe200000006ff */
[----:B------:R-:W-:-:S07]  /*3990*/  IMAD.U32 R0, RZ, RZ, UR5 ;  /* 0x00000005ff007e24 */ /* 0x000fce000f8e00ff */
.L_x_57:
[----:B-1----:R1:W2:Y:S02]  /*39a0*/  SYNCS.PHASECHK.TRANS64.TRYWAIT P0, [R0+URZ], R3 ;  /* 0x00000003000075a7 */ /* 0x0022a400080011ff */
[----:B--2---:R-:W-:Y:S05]  /*39b0*/  @!P0 NANOSLEEP.SYNCS 0x989680 ;  /* 0x009896800000895d */ /* 0x004fea0003900000 */
[----:B------:R-:W2:Y:S02]  /*39c0*/  @!P0 SYNCS.PHASECHK.TRANS64 P0, [R0+URZ], R3 ;  /* 0x00000003000085a7 */ /* 0x000ea400080010ff */
[----:B--2---:R-:W-:Y:S05]  /*39d0*/  @P0 EXIT ;  /* 0x000000000000094d */ /* 0x004fea0003800000 */
[----:B------:R-:W-:Y:S05]  /*39e0*/  BRA `(.L_x_57) ;  /* 0xfffffffc00ec7947 */ /* 0x000fea000383ffff */
.L_x_22:
[----:B------:R-:W-:-:S04]  /*39f0*/  UISETP.NE.AND UP1, UPT, UR49, URZ, UPT ;  /* 0x000000ff3100728c */ /* 0x000fc8000bf25270 */
[----:B------:R-:W-:-:S09]  /*3a00*/  UISETP.NE.OR UP1, UPT, UR4, 0x1, UP1 ;  /* 0x000000010400788c */ /* 0x000fd20008f25670 */
[----:B------:R-:W-:Y:S05]  /*3a10*/  BRA.U UP1, `(.L_x_58) ;  /* 0x0000000101b07547 */ /* 0x000fea000b800000 */
[----:B------:R-:W-:Y:S01]  /*3a20*/  UMOV UR4, 0x400 ;  /* 0x0000040000047882 */ /* 0x000fe20000000000 */
[----:B------:R-:W-:Y:S01]  /*3a30*/  HFMA2 R2, -RZ, RZ, 0, 5.9604644775390625e-08 ;  /* 0x00000001ff027431 */ /* 0x000fe200000001ff */
[----:B------:R-:W-:Y:S01]  /*3a40*/  ULEA UR49, UR49, UR4, 0x18 ;  /* 0x0000000431317291 */ /* 0x000fe2000f8ec0ff */
[----:B------:R-:W-:Y:S01]  /*3a50*/  ISETP.GE.U32.AND P0, PT, R8, 0x2, PT ;  /* 0x000000020800780c */ /* 0x000fe20003f06070 */
[----:B------:R-:W-:Y:S02]  /*3a60*/  IMAD.MOV.U32 R3, RZ, RZ, RZ ;  /* 0x000000ffff037224 */ /* 0x000fe400078e00ff */
[----:B------:R-:W-:Y:S02]  /*3a70*/  UIADD3 UR6, UPT, UPT, UR49, 0x168, URZ ;  /* 0x0000016831067890 */ /* 0x000fe4000fffe0ff */
[----:B------:R-:W-:Y:S02]  /*3a80*/  UIADD3 UR7, UPT, UPT, UR49, 0x160, URZ ;  /* 0x0000016031077890 */ /* 0x000fe4000fffe0ff */
[----:B------:R-:W-:-:S12]  /*3a90*/  UPRMT UR6, URZ, 0x654, UR6 ;  /* 0x00000654ff067896 */ /* 0x000fd80008000006 */
.L_x_61:
[----:B------:R-:W-:Y:S01]  /*3aa0*/  SHF.L.U32 R7, R2, 0x1f, RZ ;  /* 0x0000001f02077819 */ /* 0x000fe200000006ff */
[----:B------:R-:W-:Y:S02]  /*3ab0*/  IMAD.U32 R9, RZ, RZ, UR7 ;  /* 0x00000007ff097e24 */ /* 0x000fe4000f8e00ff */
[----:B------:R-:W-:Y:S01]  /*3ac0*/  @!P0 IMAD.MOV.U32 R5, RZ, RZ, 0x10 ;  /* 0x00000010ff058424 */ /* 0x000fe200078e00ff */
[----:B------:R-:W2:Y:S02]  /*3ad0*/  SYNCS.PHASECHK.TRANS64.TRYWAIT P1, [UR49+0x168], R7 ;  /* 0x00016807ff0075a7 */ /* 0x000ea40008021131 */
[----:B------:R-:W-:-:S04]  /*3ae0*/  PRMT R9, R8, 0x654, R9 ;  /* 0x0000065408097816 */ /* 0x000fc80000000009 */
[----:B------:R-:W-:Y:S01]  /*3af0*/  SEL R0, R9, R0, !P0 ;  /* 0x0000000009007207 */ /* 0x000fe20004000000 */
[----:B--2---:R-:W-:Y:S06]  /*3b00*/  @!P1 BRA `(.L_x_59) ;  /* 0x0000006400389947 */ /* 0x004fec0003800000 */
.L_x_181:
[----:B------:R-:W-:Y:S01]  /*3b10*/  UIADD3 UR4, UPT, UPT, UR49, 0x1a0, URZ ;  /* 0x000001a031047890 */ /* 0x000fe2000fffe0ff */
[----:B------:R3:W-:Y:S01]  /*3b20*/  @!P0 SYNCS.ARRIVE.TRANS64.RED RZ, [R0+URZ], R5 ;  /* 0x0000000500ff89a7 */ /* 0x0007e200080004ff */
[----:B------:R-:W-:Y:S01]  /*3b30*/  UIADD3 UR5, UPT, UPT, UR49, 0x160, URZ ;  /* 0x0000016031057890 */ /* 0x000fe2000fffe0ff */
[----:B------:R-:W-:-:S08]  /*3b40*/  LOP3.LUT R2, R2, 0x1, RZ, 0x3c, !PT ;  /* 0x0000000102027812 */ /* 0x000fd000078e3cff */
[----:B------:R-:W-:Y:S06]  /*3b50*/  UGETNEXTWORKID.BROADCAST [UR4], [UR5] ;  /* 0x00000000040073ca */ /* 0x000fec0008000100 */
[----:B---3--:R-:W-:-:S04]  /*3b60*/  SHF.L.U32 R5, R3, 0x1f, RZ ;  /* 0x0000001f03057819 */ /* 0x008fc800000006ff */
[----:B------:R-:W3:Y:S02]  /*3b70*/  SYNCS.PHASECHK.TRANS64.TRYWAIT P1, [UR49+0x160], R5 ;  /* 0x00016005ff0075a7 */ /* 0x000ee40008021131 */
[----:B---3--:R-:W-:Y:S05]  /*3b80*/  @!P1 BRA `(.L_x_60) ;  /* 0x0000006400309947 */ /* 0x008fea0003800000 */
.L_x_183:
[----:B--2---:R-:W2:Y:S01]  /*3b90*/  LDS.128 R4, [UR49+0x1a0] ;  /* 0x0001a031ff047984 */ /* 0x004ea20008000c00 */
[----:B------:R-:W-:Y:S01]  /*3ba0*/  LOP3.LUT R3, R3, 0x1, RZ, 0x3c, !PT ;  /* 0x0000000103037812 */ /* 0x000fe200078e3cff */
[----:B------:R-:W-:Y:S01]  /*3bb0*/  @!PT LDS RZ, [RZ] ;  /* 0x00000000fffff984 */ /* 0x000fe20000000800 */
[----:B------:R-:W-:Y:S01]  /*3bc0*/  @!PT LDS RZ, [RZ] ;  /* 0x00000000fffff984 */ /* 0x000fe20000000800 */
[----:B------:R-:W-:Y:S01]  /*3bd0*/  @!PT LDS RZ, [RZ] ;  /* 0x00000000fffff984 */ /* 0x000fe20000000800 */
[----:B------:R-:W-:Y:S01]  /*3be0*/  @!PT LDS RZ, [RZ] ;  /* 0x00000000fffff984 */ /* 0x000fe20000000800 */
[----:B------:R3:W-:Y:S06]  /*3bf0*/  MEMBAR.ALL.CTA ;  /* 0x0000000000007992 */ /* 0x0007ec0000008000 */
[----:B---3--:R-:W3:Y:S02]  /*3c00*/  FENCE.VIEW.ASYNC.S ;  /* 0x00000000000073c6 */ /* 0x008ee40000000000 */
[----:B---3--:R-:W-:Y:S01]  /*3c10*/  SYNCS.ARRIVE.TRANS64.RED.A1T0 RZ, [UR6], RZ ;  /* 0x000000ffffff79a7 */ /* 0x008fe20008100406 */
[----:B--2---:R-:W-:-:S13]  /*3c20*/  LOP3.LUT P1, RZ, R6, 0x1, RZ, 0xc0, !PT ;  /* 0x0000000106ff7812 */ /* 0x004fda000782c0ff */
[----:B------:R-:W-:Y:S05]  /*3c30*/  @P1 BRA `(.L_x_61) ;  /* 0xfffffffc00981947 */ /* 0x000fea000383ffff */
[----:B------:R-:W-:-:S04]  /*3c40*/  SHF.L.U32 R0, R2, 0x1f, RZ ;  /* 0x0000001f02007819 */ /* 0x000fc800000006ff */
[----:B------:R-:W2:Y:S02]  /*3c50*/  SYNCS.PHASECHK.TRANS64 P0, [UR49+0x168], R0 ;  /* 0x00016800ff0075a7 */ /* 0x000ea40008001031 */
[----:B-12---:R-:W-:Y:S05]  /*3c60*/  @P0 EXIT ;  /* 0x000000000000094d */ /* 0x006fea0003800000 */
[----:B------:R-:W-:-:S07]  /*3c70*/  MOV R0, UR49 ;  /* 0x0000003100007c02 */ /* 0x000fce0008000f00 */
.L_x_62:
[----:B-1----:R-:W-:-:S04]  /*3c80*/  SHF.L.U32 R3, R2, 0x1f, RZ ;  /* 0x0000001f02037819 */ /* 0x002fc800000006ff */
[----:B------:R1:W2:Y:S03]  /*3c90*/  SYNCS.PHASECHK.TRANS64.TRYWAIT P0, [R0+URZ+0x168], R3 ;  /* 0x00016803000075a7 */ /* 0x0002a600080011ff */
[----:B--2---:R-:W-:Y:S05]  /*3ca0*/  @!P0 NANOSLEEP.SYNCS 0x989680 ;  /* 0x009896800000895d */ /* 0x004fea0003900000 */
[----:B------:R-:W2:Y:S02]  /*3cb0*/  @!P0 SYNCS.PHASECHK.TRANS64 P0, [R0+URZ+0x168], R3 ;  /* 0x00016803000085a7 */ /* 0x000ea400080010ff */
[----:B--2---:R-:W-:Y:S05]  /*3cc0*/  @P0 EXIT ;  /* 0x000000000000094d */ /* 0x004fea0003800000 */
[----:B------:R-:W-:Y:S05]  /*3cd0*/  BRA `(.L_x_62) ;  /* 0xfffffffc00e87947 */ /* 0x000fea000383ffff */
.L_x_58:
[----:B------:R-:W-:Y:S05]  /*3ce0*/  BRA.U UP4, `(.L_x_63) ;  /* 0x0000000d04487547 */ /* 0x000fea000b800000 */
[----:B------:R-:W-:Y:S01]  /*3cf0*/  UMOV UR4, 0x40 ;  /* 0x0000004000047882 */ /* 0x000fe20000000000 */
[----:B------:R-:W-:Y:S01]  /*3d00*/  NOP ;  /* 0x0000000000007918 */ /* 0x000fe20000000000 */
[----:B------:R-:W-:Y:S01]  /*3d10*/  ULEA UR4, UR49, UR4, 0x18 ;  /* 0x0000000431047291 */ /* 0x000fe2000f8ec0ff */
[----:B------:R-:W-:Y:S02]  /*3d20*/  UMOV UR5, 0x400 ;  /* 0x0000040000057882 */ /* 0x000fe40000000000 */
[----:B------:R-:W-:-:S06]  /*3d30*/  ULEA UR49, UR49, UR5, 0x18 ;  /* 0x0000000531317291 */ /* 0x000fcc000f8ec0ff */
[----:B------:R-:W2:Y:S02]  /*3d40*/  LDS.U8 R2, [UR4+0x1c] ;  /* 0x00001c04ff027984 */ /* 0x000ea40008000000 */
[----:B--2---:R-:W-:-:S13]  /*3d50*/  ISETP.NE.AND P0, PT, R2, RZ, PT ;  /* 0x000000ff0200720c */ /* 0x004fda0003f05270 */
[----:B------:R-:W-:Y:S05]  /*3d60*/  @P0 BRA `(.L_x_64) ;  /* 0x0000000000580947 */ /* 0x000fea0003800000 */
[----:B------:R-:W-:-:S13]  /*3d70*/  ELECT P0, URZ, PT ;  /* 0x0000000000ff782f */ /* 0x000fda0003800000 */
[----:B------:R-:W-:Y:S05]  /*3d80*/  @!P0 BRA `(.L_x_65) ;  /* 0x0000000000608947 */ /* 0x000fea0003800000 */
[----:B------:R-:W-:Y:S01]  /*3d90*/  UMOV UR5, 0x10 ;  /* 0x0000001000057882 */ /* 0x000fe20000000000 */
[----:B------:R-:W-:Y:S01]  /*3da0*/  HFMA2 R2, -RZ, RZ, 0, 5.9604644775390625e-08 ;  /* 0x00000001ff027431 */ /* 0x000fe200000001ff */
[----:B------:R-:W-:-:S03]  /*3db0*/  MOV R3, 0xffff ;  /* 0x0000ffff00037802 */ /* 0x000fc60000000f00 */
[----:B------:R-:W-:Y:S04]  /*3dc0*/  DEPBAR.LE SB2, 0x36 ;  /* 0x0000ad800000791a */ /* 0x000fe80000000000 */
[----:B------:R-:W2:Y:S02]  /*3dd0*/  UTCATOMSWS.FIND_AND_SET.ALIGN UP0, UR5, UR5 ;  /* 0x00000005000575e3 */ /* 0x000ea40008000800 */
[----:B--2---:R-:W-:Y:S01]  /*3de0*/  MOV R4, UR5 ;  /* 0x0000000500047c02 */ /* 0x004fe20008000f00 */
[----:B------:R-:W-:Y:S06]  /*3df0*/  BRA.U UP0, `(.L_x_66) ;  /* 0x0000000100187547 */ /* 0x000fec000b800000 */
.L_x_67:
[----:B------:R-:W-:Y:S05]  /*3e00*/  NANOSLEEP 0x64 ;  /* 0x000000640000795d */ /* 0x000fea0003800000 */
[----:B------:R-:W-:-:S05]  /*3e10*/  UMOV UR5, 0x10 ;  /* 0x0000001000057882 */ /* 0x000fca0000000000 */
[----:B------:R-:W-:Y:S04]  /*3e20*/  DEPBAR.LE SB2, 0x36 ;  /* 0x0000ad800000791a */ /* 0x000fe80000000000 */
[----:B------:R-:W2:Y:S02]  /*3e30*/  UTCATOMSWS.FIND_AND_SET.ALIGN UP0, UR5, UR5 ;  /* 0x00000005000575e3 */ /* 0x000ea40008000800 */
[----:B--2---:R-:W-:Y:S01]  /*3e40*/  MOV R4, UR5 ;  /* 0x0000000500047c02 */ /* 0x004fe20008000f00 */
[----:B------:R-:W-:Y:S05]  /*3e50*/  BRA.U !UP0, `(.L_x_67) ;  /* 0xfffffffd08e87547 */ /* 0x000fea000b83ffff */
.L_x_66:
[-C--:B------:R-:W-:Y:S02]  /*3e60*/  SHF.L.U32 R3, R3, R4.reuse, RZ ;  /* 0x0000000403037219 */ /* 0x080fe400000006ff */
[----:B------:R-:W-:Y:S01]  /*3e70*/  SHF.L.U32 R2, R2, R4, RZ ;  /* 0x0000000402027219 */ /* 0x000fe200000006ff */
[----:B------:R-:W-:Y:S02]  /*3e80*/  IMAD.SHL.U32 R4, R4, 0x20, RZ ;  /* 0x0000002004047824 */ /* 0x000fe400078e00ff */
[----:B------:R2:W-:Y:S04]  /*3e90*/  ATOMS.OR RZ, [UR4+0x14], R3 ;  /* 0x00001403ffff798c */ /* 0x0005e8000b000004 */
[----:B------:R2:W-:Y:S04]  /*3ea0*/  ATOMS.OR RZ, [UR4+0x18], R2 ;  /* 0x00001802ffff798c */ /* 0x0005e8000b000004 */
[----:B------:R2:W-:Y:S01]  /*3eb0*/  STS [UR49+0x1b0], R4 ;  /* 0x0001b004ff007988 */ /* 0x0005e20008000831 */
[----:B------:R-:W-:Y:S05]  /*3ec0*/  BRA `(.L_x_65) ;  /* 0x0000000000107947 */ /* 0x000fea0003800000 */
.L_x_64:
[----:B------:R-:W-:-:S05]  /*3ed0*/  MOV R2, 0xffffffff ;  /* 0xffffffff00027802 */ /* 0x000fca0000000f00 */
[----:B------:R2:W-:Y:S02]  /*3ee0*/  STS [UR49+0x1b0], R2 ;  /* 0x0001b002ff007988 */ /* 0x0005e40008000831 */
[----:B--2---:R-:W-:Y:S02]  /*3ef0*/  MOV R2, 0x3f10 ;  /* 0x00003f1000027802 */ /* 0x004fe40000000f00 */
[----:B-1---5:R-:W-:Y:S05]  /*3f00*/  CALL.REL.NOINC `($__internal_1_$__cuda_sm10x_tcgen05_guardrail_trap_phase_invalid_during_alloc) ;  /* 0x0000006800447944 */ /* 0x022fea0003c00000 */
.L_x_65:
[----:B------:R-:W-:Y:S05]  /*3f10*/  WARPSYNC.ALL ;  /* 0x0000000000007948 */ /* 0x000fea0003800000 */
[----:B------:R-:W3:Y:S01]  /*3f20*/  S2UR UR7, SR_CgaCtaId ;  /* 0x00000000000779c3 */ /* 0x000ee20000008800 */
[----:B------:R-:W-:Y:S01]  /*3f30*/  UMOV UR4, 0x400 ;  /* 0x0000040000047882 */ /* 0x000fe20000000000 */
[----:B------:R-:W-:-:S06]  /*3f40*/  NOP ;  /* 0x0000000000007918 */ /* 0x000fcc0000000000 */
[----:B------:R-:W-:Y:S06]  /*3f50*/  BAR.ARV 0x6, 0xa0 ;  /* 0x0182800000007b1d */ /* 0x000fec0000002000 */
[----:B------:R-:W4:Y:S01]  /*3f60*/  LDCU UR5, c[0x0][0x394] ;  /* 0x00007280ff0577ac */ /* 0x000f220008000800 */
[----:B------:R-:W-:Y:S01]  /*3f70*/  LOP3.LUT R0, R0, 0xffff, RZ, 0xc0, !PT ;  /* 0x0000ffff00007812 */ /* 0x000fe200078ec0ff */
[----:B------:R-:W-:Y:S02]  /*3f80*/  IMAD.MOV.U32 R11, RZ, RZ, 0x1 ;  /* 0x00000001ff0b7424 */ /* 0x000fe400078e00ff */
[----:B------:R-:W-:Y:S01]  /*3f90*/  IMAD.MOV.U32 R10, RZ, RZ, RZ ;  /* 0x000000ffff0a7224 */ /* 0x000fe200078e00ff */
[----:B------:R-:W-:Y:S01]  /*3fa0*/  R2UR UR10, R0 ;  /* 0x00000000000a72ca */ /* 0x000fe200000e0000 */
[----:B------:R-:W-:Y:S01]  /*3fb0*/  IMAD.MOV.U32 R8, RZ, RZ, RZ ;  /* 0x000000ffff087224 */ /* 0x000fe200078e00ff */
[----:B------:R-:W-:Y:S01]  /*3fc0*/  UMOV UR18, URZ ;  /* 0x000000ff00127c82 */ /* 0x000fe20008000000 */
[----:B------:R-:W-:Y:S01]  /*3fd0*/  UMOV UR17, URZ ;  /* 0x000000ff00117c82 */ /* 0x000fe20008000000 */
[----:B------:R-:W-:Y:S01]  /*3fe0*/  UMOV UR22, 0x0 ;  /* 0x0000000000167882 */ /* 0x000fe20000000000 */
[----:B---3--:R-:W-:Y:S01]  /*3ff0*/  ULEA UR7, UR7, UR4, 0x18 ;  /* 0x0000000407077291 */ /* 0x008fe2000f8ec0ff */
[----:B------:R-:W3:Y:S03]  /*4000*/  LDCU UR4, c[0x0][0x394] ;  /* 0x00007280ff0477ac */ /* 0x000ee60008000800 */
[----:B------:R-:W-:-:S02]  /*4010*/  UIADD3 UR12, UPT, UPT, UR7, 0x15400, URZ ;  /* 0x00015400070c7890 */ /* 0x000fc4000fffe0ff */
[----:B----4-:R-:W-:-:S03]  /*4020*/  UIADD3 UR5, UPT, UPT, UR5, 0x1f, URZ ;  /* 0x0000001f05057890 */ /* 0x010fc6000fffe0ff */
[----:B--2---:R-:W2:Y:S01]  /*4030*/  LDS R2, [UR7+0x1b0] ;  /* 0x0001b007ff027984 */ /* 0x004ea20008000800 */
[----:B------:R-:W-:Y:S02]  /*4040*/  UIADD3 UR19, UPT, UPT, UR7, 0x4400, URZ ;  /* 0x0000440007137890 */ /* 0x000fe4000fffe0ff */
[----:B------:R-:W-:Y:S02]  /*4050*/  USHF.R.S32.HI UR6, URZ, 0x1f, UR5 ;  /* 0x0000001fff067899 */ /* 0x000fe40008011405 */
[----:B------:R-:W-:Y:S02]  /*4060*/  USHF.R.U32.HI UR12, URZ, 0x4, UR12 ;  /* 0x00000004ff0c7899 */ /* 0x000fe4000801160c */
[----:B------:R-:W-:Y:S02]  /*4070*/  ULEA.HI UR6, UR6, UR5, URZ, 0x5 ;  /* 0x0000000506067291 */ /* 0x000fe4000f8f28ff */
[----:B------:R-:W-:Y:S02]  /*4080*/  UIADD3 UR5, UPT, UPT, UR7, 0x168, URZ ;  /* 0x0000016807057890 */ /* 0x000fe4000fffe0ff */
[----:B------:R-:W-:-:S02]  /*4090*/  USHF.R.S32.HI UR6, URZ, 0x5, UR6 ;  /* 0x00000005ff067899 */ /* 0x000fc40008011406 */
[----:B------:R-:W-:Y:S02]  /*40a0*/  USHF.R.U32.HI UR19, URZ, 0x4, UR19 ;  /* 0x00000004ff137899 */ /* 0x000fe40008011613 */
[----:B------:R-:W-:Y:S02]  /*40b0*/  UISETP.LT.AND UP0, UPT, UR6, 0x1, UPT ;  /* 0x000000010600788c */ /* 0x000fe4000bf01270 */
[----:B------:R-:W-:Y:S02]  /*40c0*/  ULOP3.LUT UR12, UR12, 0x3fff, URZ, 0xc0, !UPT ;  /* 0x00003fff0c0c7892 */ /* 0x000fe4000f8ec0ff */
[----:B------:R-:W-:Y:S02]  /*40d0*/  USEL UR11, UR6, 0x1, !UP0 ;  /* 0x00000001060b7887 */ /* 0x000fe4000c000000 */
[----:B------:R-:W-:Y:S02]  /*40e0*/  UPRMT UR5, URZ, 0x654, UR5 ;  /* 0x00000654ff057896 */ /* 0x000fe40008000005 */
[----:B------:R-:W-:-:S02]  /*40f0*/  ULOP3.LUT UR19, UR19, 0x3fff, URZ, 0xc0, !UPT ;  /* 0x00003fff13137892 */ /* 0x000fc4000f8ec0ff */
[----:B------:R-:W-:Y:S02]  /*4100*/  ULOP3.LUT UR12, UR12, 0x1000000, URZ, 0xfc, !UPT ;  /* 0x010000000c0c7892 */ /* 0x000fe4000f8efcff */
[----:B------:R-:W-:Y:S02]  /*4110*/  UIADD3 UR11, UPT, UPT, -UR11, URZ, URZ ;  /* 0x000000ff0b0b7290 */ /* 0x000fe4000fffe1ff */
[----:B---3--:R-:W-:Y:S01]  /*4120*/  UISETP.GE.AND UP3, UPT, UR4, 0x1, UPT ;  /* 0x000000010400788c */ /* 0x008fe2000bf66270 */
[----:B------:R-:W-:Y:S01]  /*4130*/  UMOV UR23, 0x4218010 ;  /* 0x0421801000177882 */ /* 0x000fe20000000000 */
[----:B------:R-:W-:Y:S01]  /*4140*/  UMOV UR20, 0x0 ;  /* 0x0000000000147882 */ /* 0x000fe20000000000 */
[----:B------:R-:W-:Y:S01]  /*4150*/  UMOV UR21, 0x4218010 ;  /* 0x0421801000157882 */ /* 0x000fe20000000000 */
[C---:B--2---:R-:W-:Y:S01]  /*4160*/  VIADD R5, R2.reuse, 0x80 ;  /* 0x0000008002057836 */ /* 0x044fe20000000000 */
[----:B------:R-:W-:-:S04]  /*4170*/  LOP3.LUT R4, R2, 0xffff, RZ, 0xc0, !PT ;  /* 0x0000ffff02047812 */ /* 0x000fc800078ec0ff */
[----:B------:R-:W-:-:S05]  /*4180*/  LOP3.LUT R5, R5, 0xffff, RZ, 0xc0, !PT ;  /* 0x0000ffff05057812 */ /* 0x000fca00078ec0ff */
[----:B------:R2:W-:Y:S02]  /*4190*/  STL.64 [R1], R4 ;  /* 0x0000000401007387 */ /* 0x0005e40000100a00 */
.L_x_74:
[----:B--2---:R-:W-:-:S04]  /*41a0*/  SHF.L.U32 R3, R10, 0x1f, RZ ;  /* 0x0000001f0a037819 */ /* 0x004fc800000006ff */
[----:B---3--:R-:W3:Y:S02]  /*41b0*/  SYNCS.PHASECHK.TRANS64.TRYWAIT P0, [UR7+0x160], R3 ;  /* 0x00016003ff0075a7 */ /* 0x008ee40008001107 */
[----:B---3--:R-:W-:Y:S05]  /*41c0*/  @!P0 BRA `(.L_x_68) ;  /* 0x0000005c00b88947 */ /* 0x008fea0003800000 */
.L_x_185:
[----:B--2---:R-:W2:Y:S01]  /*41d0*/  LDS.128 R4, [UR7+0x1a0] ;  /* 0x0001a007ff047984 */ /* 0x004ea20008000c00 */
[----:B------:R-:W-:Y:S01]  /*41e0*/  ULEA UR9, UR18, UR7, 0x3 ;  /* 0x0000000712097291 */ /* 0x000fe2000f8e18ff */
[----:B---3--:R-:W-:Y:S01]  /*41f0*/  SHF.L.U32 R3, R11, 0x1f, RZ ;  /* 0x0000001f0b037819 */ /* 0x008fe200000006ff */
[----:B------:R-:W-:Y:S01]  /*4200*/  @!PT LDS RZ, [RZ] ;  /* 0x00000000fffff984 */ /* 0x000fe20000000800 */
[----:B------:R-:W-:Y:S01]  /*4210*/  @!PT LDS RZ, [RZ] ;  /* 0x00000000fffff984 */ /* 0x000fe20000000800 */
[----:B------:R-:W-:Y:S01]  /*4220*/  @!PT LDS RZ, [RZ] ;  /* 0x00000000fffff984 */ /* 0x000fe20000000800 */
[----:B------:R-:W-:Y:S01]  /*4230*/  @!PT LDS RZ, [RZ] ;  /* 0x00000000fffff984 */ /* 0x000fe20000000800 */
[----:B------:R3:W-:Y:S06]  /*4240*/  MEMBAR.ALL.CTA ;  /* 0x0000000000007992 */ /* 0x0007ec0000008000 */
[----:B---3--:R-:W3:Y:S02]  /*4250*/  FENCE.VIEW.ASYNC.S ;  /* 0x00000000000073c6 */ /* 0x008ee40000000000 */
[----:B---3--:R-:W-:Y:S01]  /*4260*/  SYNCS.ARRIVE.TRANS64.RED.A1T0 RZ, [UR5], RZ ;  /* 0x000000ffffff79a7 */ /* 0x008fe20008100405 */
[----:B------:R-:W3:Y:S02]  /*4270*/  SYNCS.PHASECHK.TRANS64.TRYWAIT P0, [UR9+0x180], R3 ;  /* 0x00018003ff0075a7 */ /* 0x000ee40008001109 */
[----:B--23--:R-:W-:Y:S05]  /*4280*/  @!P0 BRA `(.L_x_69) ;  /* 0x0000005c00a08947 */ /* 0x00cfea0003800000 */
.L_x_187:
[----:B------:R-:W-:Y:S05]  /*4290*/  BRA.U !UP3, `(.L_x_70) ;  /* 0x000000010bc87547 */ /* 0x000fea000b800000 */
[----:B--2---:R-:W-:Y:S01]  /*42a0*/  IMAD.U32 R0, RZ, RZ, UR18 ;  /* 0x00000012ff007e24 */ /* 0x004fe2000f8e00ff */
[----:B------:R-:W-:-:S04]  /*42b0*/  ULEA UR4, UR17, UR7, 0x3 ;  /* 0x0000000711047291 */ /* 0x000fc8000f8e18ff */
[----:B------:R-:W-:Y:S02]  /*42c0*/  LEA R3, R0, R1, 0x2 ;  /* 0x0000000100037211 */ /* 0x000fe400078e10ff */
[----:B------:R-:W-:-:S04]  /*42d0*/  SHF.L.U32 R0, R8, 0x1f, RZ ;  /* 0x0000001f08007819 */ /* 0x000fc800000006ff */
[----:B------:R-:W5:Y:S01]  /*42e0*/  LDL R3, [R3] ;  /* 0x0000000003037983 */ /* 0x000f620000100800 */
[----:B------:R2:W3:Y:S01]  /*42f0*/  SYNCS.PHASECHK.TRANS64.TRYWAIT P1, [UR4], R0 ;  /* 0x00000000ff0075a7 */ /* 0x0004e20008021104 */
[----:B------:R-:W-:Y:S01]  /*4300*/  UPLOP3.LUT UP4, UPT, UPT, UPT, UPT, 0x40, 0x4 ;  /* 0x000000000004789c */ /* 0x000fe20003f8e870 */
[----:B------:R-:W-:Y:S01]  /*4310*/  UMOV UR16, UR11 ;  /* 0x0000000b00107c82 */ /* 0x000fe20008000000 */
[----:B------:R-:W-:Y:S01]  /*4320*/  UMOV UR15, UR6 ;  /* 0x00000006000f7c82 */ /* 0x000fe20008000000 */
[----:B------:R-:W-:-:S08]  /*4330*/  UMOV UR14, UR17 ;  /* 0x00000011000e7c82 */ /* 0x000fd00008000000 */
.L_x_73:
[----:B------:R-:W-:Y:S02]  /*4340*/  UIADD3 UR16, UPT, UPT, UR16, 0x1, URZ ;  /* 0x0000000110107890 */ /* 0x000fe4000fffe0ff */
[----:B----4-:R-:W-:Y:S02]  /*4350*/  ULEA UR8, UR14, UR7, 0x3 ;  /* 0x000000070e087291 */ /* 0x010fe4000f8e18ff */
[----:B------:R-:W-:Y:S01]  /*4360*/  UISETP.NE.AND UP0, UPT, UR16, URZ, UPT ;  /* 0x000000ff1000728c */ /* 0x000fe2000bf05270 */
[----:B--23--:R-:W-:Y:S10]  /*4370*/  @P1 BRA `(.L_x_71) ;  /* 0x00000000000c1947 */ /* 0x00cff40003800000 */
[----:B------:R-:W-:Y:S04]  /*4380*/  SHF.L.U32 R9, R8, 0x1f, RZ ;  /* 0x0000001f08097819 */ /* 0x000fe800000006ff */
[----:B------:R-:W3:Y:S02]  /*4390*/  SYNCS.PHASECHK.TRANS64.TRYWAIT P0, [UR8], R9 ;  /* 0x00000009ff0075a7 */ /* 0x000ee40008001108 */
[----:B---3--:R-:W-:Y:S05]  /*43a0*/  @!P0 BRA `(.L_x_72) ;  /* 0x0000005c00708947 */ /* 0x008fea0003800000 */
.L_x_71:
[----:B------:R-:W-:Y:S01]  /*43b0*/  UISETP.NE.AND UP1, UPT, UR15, 0x1, UPT ;  /* 0x000000010f00788c */ /* 0x000fe2000bf25270 */
[----:B------:R-:W-:Y:S01]  /*43c0*/  PLOP3.LUT P1, PT, PT, PT, PT, 0x80, 0x8 ;  /* 0x000000000008781c */ /* 0x000fe20003f2f070 */
[----:B------:R-:W-:Y:S02]  /*43d0*/  UIADD3 UR17, UPT, UPT, UR14, 0x1, URZ ;  /* 0x000000010e117890 */ /* 0x000fe4000fffe0ff */
[----:B------:R-:W-:Y:S02]  /*43e0*/  ULEA UR24, UR14, UR19, 0x8 ;  /* 0x000000130e187291 */ /* 0x000fe4000f8e40ff */
[----:B------:R-:W-:Y:S01]  /*43f0*/  UISETP.NE.AND UP2, UPT, UR17, 0x11, UPT ;  /* 0x000000111100788c */ /* 0x000fe2000bf45270 */
[----:B------:R-:W-:Y:S01]  /*4400*/  PLOP3.LUT P0, PT, PT, PT, UP1, 0x80, 0x8 ;  /* 0x000000000008781c */ /* 0x000fe20003f0f018 */
[----:B------:R-:W-:Y:S02]  /*4410*/  ULEA UR26, UR14, UR12, 0x9 ;  /* 0x0000000c0e1a7291 */ /* 0x000fe4000f8e48ff */
[----:B------:R-:W-:Y:S02]  /*4420*/  USEL UR13, URZ, 0x1, UP2 ;  /* 0x00000001ff0d7887 */ /* 0x000fe40009000000 */
[----:B------:R-:W-:Y:S02]  /*4430*/  USEL UR17, UR17, URZ, UP2 ;  /* 0x000000ff11117287 */ /* 0x000fe40009000000 */
[----:B------:R-:W-:Y:S02]  /*4440*/  UIADD3 UR28, UPT, UPT, UR24, 0x80, URZ ;  /* 0x00000080181c7890 */ /* 0x000fe4000fffe0ff */
[----:B------:R-:W-:Y:S01]  /*4450*/  @UP1 ULEA UR4, UR17, UR7, 0x3 ;  /* 0x0000000711041291 */ /* 0x000fe2000f8e18ff */
[----:B------:R-:W-:Y:S01]  /*4460*/  LOP3.LUT R8, R8, UR13, RZ, 0x3c, !PT ;  /* 0x0000000d08087c12 */ /* 0x000fe2000f8e3cff */
[----:B------:R-:W-:Y:S02]  /*4470*/  UIADD3 UR30, UPT, UPT, UR26, 0x80, URZ ;  /* 0x000000801a1e7890 */ /* 0x000fe4000fffe0ff */
[----:B------:R-:W-:Y:S01]  /*4480*/  UIADD3 UR8, UPT, UPT, UR8, 0x88, URZ ;  /* 0x0000008808087890 */ /* 0x000fe2000fffe0ff */
[----:B--2---:R-:W-:Y:S01]  /*4490*/  @P0 SHF.L.U32 R0, R8, 0x1f, RZ ;  /* 0x0000001f08000819 */ /* 0x004fe200000006ff */
[----:B------:R-:W-:Y:S01]  /*44a0*/  UMOV UR25, 0x40004040 ;  /* 0x4000404000197882 */ /* 0x000fe20000000000 */
[----:B------:R-:W-:Y:S01]  /*44b0*/  UMOV UR27, 0x40004040 ;  /* 0x40004040001b7882 */ /* 0x000fe20000000000 */
[----:B------:R-:W-:Y:S01]  /*44c0*/  UMOV UR29, 0x40004040 ;  /* 0x40004040001d7882 */ /* 0x000fe20000000000 */
[----:B------:R4:W2:Y:S01]  /*44d0*/  @P0 SYNCS.PHASECHK.TRANS64.TRYWAIT P1, [UR4], R0 ;  /* 0x00000000ff0005a7 */ /* 0x0008a20008021104 */
[----:B------:R-:W-:Y:S11]  /*44e0*/  ELECT P0, URZ, PT ;  /* 0x0000000000ff782f */ /* 0x000ff60003800000 */
[----:B------:R-:W-:Y:S02]  /*44f0*/  @!UPT UIADD3 URZ, UPT, UPT, URZ, URZ, URZ ;  /* 0x000000fffffff290 */ /* 0x000fe4000fffe0ff */
[C---:B-----5:R-:W-:Y:S02]  /*4500*/  @P0 R2UR.BROADCAST UR13, R3.reuse ;  /* 0x00000000030d02ca */ /* 0x060fe400008e0000 */
[----:B------:R-:W-:Y:S11]  /*4510*/  ELECT P0, URZ, PT ;  /* 0x0000000000ff782f */ /* 0x000ff60003800000 */
[----:B------:R-:W-:Y:S02]  /*4520*/  @!UPT UIADD3 URZ, UPT, UPT, URZ, URZ, URZ ;  /* 0x000000fffffff290 */ /* 0x000fe4000fffe0ff */
[----:B------:R-:W-:Y:S01]  /*4530*/  @P0 R2UR.BROADCAST UR4, R3 ;  /* 0x00000000030402ca */ /* 0x000fe200008e0000 */
[----:B------:R-:W-:Y:S01]  /*4540*/  UIADD3 UR15, UPT, UPT, UR15, -0x1, URZ ;  /* 0xffffffff0f0f7890 */ /* 0x000fe2000fffe0ff */
[----:B------:R-:W-:Y:S01]  /*4550*/  UMOV UR31, 0x40004040 ;  /* 0x40004040001f7882 */ /* 0x000fe20000000000 */
[----:B------:R-:W-:Y:S01]  /*4560*/  UMOV UR14, UR17 ;  /* 0x00000011000e7c82 */ /* 0x000fe20008000000 */
[----:B------:R4:W-:Y:S01]  /*4570*/  UTCHMMA gdesc[UR24], gdesc[UR26], tmem[UR13], tmem[UR22], idesc[UR23], UP4 ;  /* 0x00ff161a180075ea */ /* 0x0009e2000a00000d */
[----:B------:R-:W-:Y:S08]  /*4580*/  UPLOP3.LUT UP4, UPT, UPT, UPT, UPT, 0x80, 0x8 ;  /* 0x000000000008789c */ /* 0x000ff00003f8f070 */
[----:B------:R4:W-:Y:S01]  /*4590*/  UTCHMMA gdesc[UR28], gdesc[UR30], tmem[UR4], tmem[UR20], idesc[UR21], UPT ;  /* 0x00ff141e1c0075ea */ /* 0x0009e2000b800004 */
[----:B------:R4:W-:Y:S01]  /*45a0*/  UTCBAR.MULTICAST [UR8], URZ, UR10 ;  /* 0x000000ff080073e9 */ /* 0x0009e2000800080a */
[----:B------:R-:W-:Y:S05]  /*45b0*/  BRA.U UP0, `(.L_x_73) ;  /* 0xfffffffd00607547 */ /* 0x000fea000b83ffff */
.L_x_70:
[----:B------:R-:W-:Y:S01]  /*45c0*/  UIADD3 UR18, UPT, UPT, UR18, 0x1, URZ ;  /* 0x0000000112127890 */ /* 0x000fe2000fffe0ff */
[----:B------:R-:W-:Y:S01]  /*45d0*/  LOP3.LUT P0, RZ, R6, 0x1, RZ, 0xc0, !PT ;  /* 0x0000000106ff7812 */ /* 0x000fe2000780c0ff */
[----:B------:R-:W-:Y:S01]  /*45e0*/  UIADD3 UR9, UPT, UPT, UR9, 0x170, URZ ;  /* 0x0000017009097890 */ /* 0x000fe2000fffe0ff */
[----:B------:R-:W-:Y:S01]  /*45f0*/  LOP3.LUT R10, R10, 0x1, RZ, 0x3c, !PT ;  /* 0x000000010a0a7812 */ /* 0x000fe200078e3cff */
[----:B------:R-:W-:-:S04]  /*4600*/  UISETP.NE.AND UP0, UPT, UR18, 0x2, UPT ;  /* 0x000000021200788c */ /* 0x000fc8000bf05270 */
[----:B----4-:R-:W-:Y:S02]  /*4610*/  USEL UR4, URZ, 0x1, UP0 ;  /* 0x00000001ff047887 */ /* 0x010fe40008000000 */
[----:B------:R-:W-:Y:S01]  /*4620*/  USEL UR18, UR18, URZ, UP0 ;  /* 0x000000ff12127287 */ /* 0x000fe20008000000 */
[----:B------:R3:W-:Y:S03]  /*4630*/  UTCBAR [UR9], URZ ;  /* 0x000000ff090073e9 */ /* 0x0007e600080000ff */
[----:B------:R-:W-:Y:S01]  /*4640*/  LOP3.LUT R11, R11, UR4, RZ, 0x3c, !PT ;  /* 0x000000040b0b7c12 */ /* 0x000fe2000f8e3cff */
[----:B------:R-:W-:Y:S07]  /*4650*/  @P0 BRA `(.L_x_74) ;  /* 0xfffffff800d00947 */ /* 0x000fee000383ffff */
[----:B------:R-:W4:Y:S01]  /*4660*/  S2UR UR4, SR_CgaCtaId ;  /* 0x00000000000479c3 */ /* 0x000f220000008800 */
[----:B------:R-:W-:Y:S01]  /*4670*/  ELECT P0, URZ, PT ;  /* 0x0000000000ff782f */ /* 0x000fe20003800000 */
[----:B--2---:R-:W-:Y:S01]  /*4680*/  IMAD.MOV.U32 R0, RZ, RZ, 0x1 ;  /* 0x00000001ff007424 */ /* 0x004fe200078e00ff */
[----:B------:R-:W-:Y:S01]  /*4690*/  UIADD3 UR7, UPT, UPT, UR7, 0x180, URZ ;  /* 0x0000018007077890 */ /* 0x000fe2000fffe0ff */
[----:B------:R-:W-:Y:S01]  /*46a0*/  SHF.L.U32 R3, R11, 0x1f, RZ ;  /* 0x0000001f0b037819 */ /* 0x000fe200000006ff */
[----:B------:R-:W-:-:S03]  /*46b0*/  UMOV UR5, 0x40 ;  /* 0x0000004000057882 */ /* 0x000fc60000000000 */
[----:B------:R-:W-:Y:S01]  /*46c0*/  UVIRTCOUNT.DEALLOC.SMPOOL 0x80 ;  /* 0x000000800000784c */ /* 0x000fe20000000000 */
[----:B----4-:R-:W-:Y:S02]  /*46d0*/  ULEA UR4, UR4, UR5, 0x18 ;  /* 0x0000000504047291 */ /* 0x010fe4000f8ec0ff */
[----:B------:R-:W-:-:S07]  /*46e0*/  ULEA UR5, UR18, UR7, 0x3 ;  /* 0x0000000712057291 */ /* 0x000fce000f8e18ff */
[----:B------:R2:W-:Y:S02]  /*46f0*/  @P0 STS.U8 [UR4+0x1c], R0 ;  /* 0x00001c00ff000988 */ /* 0x0005e40008000004 */
[----:B------:R-:W4:Y:S02]  /*4700*/  SYNCS.PHASECHK.TRANS64.TRYWAIT P0, [UR5], R3 ;  /* 0x00000003ff0075a7 */ /* 0x000f240008001105 */
[----:B--2-4-:R-:W-:Y:S05]  /*4710*/  @!P0 BRA `(.L_x_75) ;  /* 0x0000005800ac8947 */ /* 0x014fea0003800000 */
.L_x_190:
[----:B------:R-:W-:-:S04]  /*4720*/  UIADD3 UR6, UPT, UPT, UR18, 0x1, URZ ;  /* 0x0000000112067890 */ /* 0x000fc8000fffe0ff */
[----:B------:R-:W-:-:S04]  /*4730*/  UISETP.NE.AND UP0, UPT, UR6, 0x2, UPT ;  /* 0x000000020600788c */ /* 0x000fc8000bf05270 */
[----:B------:R-:W-:Y:S02]  /*4740*/  USEL UR5, URZ, 0x1, UP0 ;  /* 0x00000001ff057887 */ /* 0x000fe40008000000 */
[----:B------:R-:W-:-:S04]  /*4750*/  USEL UR6, UR6, URZ, UP0 ;  /* 0x000000ff06067287 */ /* 0x000fc80008000000 */
[----:B------:R-:W-:Y:S01]  /*4760*/  ULEA UR6, UR6, UR7, 0x3 ;  /* 0x0000000706067291 */ /* 0x000fe2000f8e18ff */
[----:B--2---:R-:W-:-:S04]  /*4770*/  LOP3.LUT R3, R11, UR5, RZ, 0x3c, !PT ;  /* 0x000000050b037c12 */ /* 0x004fc8000f8e3cff */
[----:B------:R-:W-:-:S04]  /*4780*/  SHF.L.U32 R3, R3, 0x1f, RZ ;  /* 0x0000001f03037819 */ /* 0x000fc800000006ff */
[----:B------:R-:W2:Y:S02]  /*4790*/  SYNCS.PHASECHK.TRANS64.TRYWAIT P0, [UR6], R3 ;  /* 0x00000003ff0075a7 */ /* 0x000ea40008001106 */
[----:B--2---:R-:W-:Y:S05]  /*47a0*/  @!P0 BRA `(.L_x_76) ;  /* 0x0000005800a08947 */ /* 0x004fea0003800000 */
.L_x_192:
[----:B------:R-:W-:Y:S01]  /*47b0*/  NOP ;  /* 0x0000000000007918 */ /* 0x000fe20000000000 */
[----:B--2---:R-:W2:Y:S01]  /*47c0*/  LDS R0, [UR4+0x14] ;  /* 0x00001404ff007984 */ /* 0x004ea20008000800 */
[----:B------:R-:W-:Y:S01]  /*47d0*/  LOP3.LUT R2, R2, 0xffff, RZ, 0xc0, !PT ;  /* 0x0000ffff02027812 */ /* 0x000fe200078ec0ff */
[----:B------:R-:W-:Y:S02]  /*47e0*/  IMAD.MOV.U32 R3, RZ, RZ, 0xffff ;  /* 0x0000ffffff037424 */ /* 0x000fe400078e00ff */
[----:B------:R-:W-:Y:S01]  /*47f0*/  IMAD.MOV.U32 R5, RZ, RZ, 0x1 ;  /* 0x00000001ff057424 */ /* 0x000fe200078e00ff */
[----:B------:R-:W-:-:S04]  /*4800*/  SHF.R.U32.HI R2, RZ, 0x5, R2 ;  /* 0x00000005ff027819 */ /* 0x000fc80000011602 */
[-C--:B------:R-:W-:Y:S02]  /*4810*/  SHF.L.U32 R3, R3, R2.reuse, RZ ;  /* 0x0000000203037219 */ /* 0x080fe400000006ff */
[----:B------:R-:W-:Y:S02]  /*4820*/  SHF.L.U32 R5, R5, R2, RZ ;  /* 0x0000000205057219 */ /* 0x000fe400000006ff */
[----:B--2---:R-:W-:-:S04]  /*4830*/  LOP3.LUT R0, R0, R3, RZ, 0xc0, !PT ;  /* 0x0000000300007212 */ /* 0x004fc800078ec0ff */
[----:B------:R-:W-:-:S13]  /*4840*/  ISETP.NE.AND P0, PT, R0, R3, PT ;  /* 0x000000030000720c */ /* 0x000fda0003f05270 */
[----:B------:R-:W-:Y:S05]  /*4850*/  @P0 BRA `(.L_x_77) ;  /* 0x00000000005c0947 */ /* 0x000fea0003800000 */
[----:B------:R-:W2:Y:S02]  /*4860*/  LDS R0, [UR4+0x18] ;  /* 0x00001804ff007984 */ /* 0x000ea40008000800 */
[----:B--2---:R-:W-:-:S04]  /*4870*/  LOP3.LUT R0, R0, R5, RZ, 0xc0, !PT ;  /* 0x0000000500007212 */ /* 0x004fc800078ec0ff */
[----:B------:R-:W-:-:S13]  /*4880*/  ISETP.NE.AND P0, PT, R0, R5, PT ;  /* 0x000000050000720c */ /* 0x000fda0003f05270 */
[----:B------:R-:W-:Y:S05]  /*4890*/  @P0 BRA `(.L_x_78) ;  /* 0x0000000000400947 */ /* 0x000fea0003800000 */
[----:B------:R-:W-:Y:S01]  /*48a0*/  R2UR UR8, R3 ;  /* 0x00000000030872ca */ /* 0x000fe200000e0000 */
[----:B------:R-:W2:Y:S01]  /*48b0*/  S2R R2, SR_LANEID ;  /* 0x0000000000027919 */ /* 0x000ea20000000000 */
[----:B------:R-:W-:Y:S01]  /*48c0*/  LOP3.LUT R5, RZ, R5, RZ, 0x33, !PT ;  /* 0x00000005ff057212 */ /* 0x000fe200078e33ff */
[----:B------:R-:W-:Y:S02]  /*48d0*/  VOTEU.ANY UR7, UPT, PT ;  /* 0x0000000000077886 */ /* 0x000fe400038e0100 */
[----:B------:R-:W-:Y:S01]  /*48e0*/  UFLO.U32 UR7, UR7 ;  /* 0x00000007000772bd */ /* 0x000fe200080e0000 */
[----:B------:R-:W4:Y:S07]  /*48f0*/  REDUX UR5, R5 ;  /* 0x00000000050573c4 */ /* 0x000f2e0000000000 */
[----:B------:R-:W-:-:S06]  /*4900*/  ULOP3.LUT UR8, URZ, UR8, URZ, 0x33, !UPT ;  /* 0x00000008ff087292 */ /* 0x000fcc000f8e33ff */
[----:B------:R-:W-:-:S04]  /*4910*/  IMAD.U32 R0, RZ, RZ, UR8 ;  /* 0x00000008ff007e24 */ /* 0x000fc8000f8e00ff */
[----:B------:R-:W1:Y:S02]  /*4920*/  REDUX UR6, R0 ;  /* 0x00000000000673c4 */ /* 0x000e640000000000 */
[----:B------:R1:W-:Y:S01]  /*4930*/  UTCATOMSWS.AND URZ, UR8 ;  /* 0x0000000800ff79e3 */ /* 0x0003e20008000000 */
[----:B--2---:R-:W-:Y:S01]  /*4940*/  ISETP.EQ.U32.AND P0, PT, R2, UR7, PT ;  /* 0x0000000702007c0c */ /* 0x004fe2000bf02070 */
[----:B----4-:R-:W-:Y:S02]  /*4950*/  IMAD.U32 R2, RZ, RZ, UR5 ;  /* 0x00000005ff027e24 */ /* 0x010fe4000f8e00ff */
[----:B-1----:R-:W-:-:S10]  /*4960*/  IMAD.U32 R3, RZ, RZ, UR6 ;  /* 0x00000006ff037e24 */ /* 0x002fd4000f8e00ff */
[----:B------:R1:W-:Y:S04]  /*4970*/  @P0 ATOMS.AND RZ, [UR4+0x14], R3 ;  /* 0x00001403ffff098c */ /* 0x0003e8000a800004 */
[----:B------:R1:W-:Y:S01]  /*4980*/  @P0 ATOMS.AND RZ, [UR4+0x18], R2 ;  /* 0x00001802ffff098c */ /* 0x0003e2000a800004 */
[----:B------:R-:W-:Y:S05]  /*4990*/  BRA `(.L_x_79) ;  /* 0x0000000000147947 */ /* 0x000fea0003800000 */
.L_x_78:
[----:B------:R-:W-:Y:S02]  /*49a0*/  MOV R2, 0x49c0 ;  /* 0x000049c000027802 */ /* 0x000fe40000000f00 */
[----:B-1-3-5:R-:W-:Y:S05]  /*49b0*/  CALL.REL.NOINC `($__internal_0_$__cuda_sm10x_tcgen05_guardrail_trap_col_being_dealloced_not_returned_by_alloc) ;  /* 0x0000005c008c7944 */ /* 0x02afea0003c00000 */
[----:B------:R-:W-:Y:S05]  /*49c0*/  BRA `(.L_x_79) ;  /* 0x0000000000087947 */ /* 0x000fea0003800000 */
.L_x_77:
[----:B------:R-:W-:Y:S02]  /*49d0*/  MOV R2, 0x49f0 ;  /* 0x000049f000027802 */ /* 0x000fe40000000f00 */
[----:B-1-3-5:R-:W-:Y:S05]  /*49e0*/  CALL.REL.NOINC `($__internal_2_$__cuda_sm10x_tcgen05_guardrail_trap_unallocated_columns_being_dealloced) ;  /* 0x0000005c00987944 */ /* 0x02afea0003c00000 */
.L_x_79:
[----:B------:R-:W-:Y:S01]  /*49f0*/  NOP ;  /* 0x0000000000007918 */ /* 0x000fe20000000000 */
[----:B---3--:R-:W-:Y:S05]  /*4a00*/  EXIT ;  /* 0x000000000000794d */ /* 0x008fea0003800000 */
.L_x_63:
[----:B------:R-:W2:Y:S01]  /*4a10*/  LDC R3, c[0x0][0x384] ;  /* 0x0000e100ff037b82 */ /* 0x000ea20000000800 */
[----:B------:R-:W-:Y:S01]  /*4a20*/  UISETP.NE.OR UP6, UPT, UR4, 0x3, !UP6 ;  /* 0x000000030400788c */ /* 0x000fe2000f7c5670 */
[----:B--2---:R-:W-:-:S08]  /*4a30*/  IADD3 R3, PT, PT, R3, 0x7f, RZ ;  /* 0x0000007f03037810 */ /* 0x004fd00007ffe0ff */
[----:B------:R-:W-:Y:S05]  /*4a40*/  BRA.U UP6, `(.L_x_80) ;  /* 0x00000015066c7547 */ /* 0x000fea000b800000 */
[----:B------:R-:W2:Y:S01]  /*4a50*/  LDC R18, c[0x0][0x38c] ;  /* 0x0000e300ff127b82 */ /* 0x000ea20000000800 */
[----:B------:R-:W3:Y:S01]  /*4a60*/  LDCU.64 UR6, c[0x0][0x988] ;  /* 0x00013100ff0677ac */ /* 0x000ee20008000a00 */
[----:B------:R-:W-:Y:S01]  /*4a70*/  SHF.R.S32.HI R8, RZ, 0x1f, R3 ;  /* 0x0000001fff087819 */ /* 0x000fe20000011403 */
[----:B------:R-:W-:Y:S01]  /*4a80*/  IMAD.MOV.U32 R32, RZ, RZ, 0x1 ;  /* 0x00000001ff207424 */ /* 0x000fe200078e00ff */
[----:B------:R-:W4:Y:S02]  /*4a90*/  LDCU.64 UR4, c[0x0][0x990] ;  /* 0x00013200ff0477ac */ /* 0x000f240008000a00 */
[----:B-----5:R-:W-:Y:S01]  /*4aa0*/  LEA.HI R33, R8, R3, RZ, 0x7 ;  /* 0x0000000308217211 */ /* 0x020fe200078f38ff */
[----:B------:R-:W-:Y:S01]  /*4ab0*/  IMAD.MOV.U32 R27, RZ, RZ, RZ ;  /* 0x000000ffff1b7224 */ /* 0x000fe200078e00ff */
[----:B------:R-:W1:Y:S01]  /*4ac0*/  LDC R22, c[0x0][0x388] ;  /* 0x0000e200ff167b82 */ /* 0x000e620000000800 */
[----:B------:R-:W-:Y:S01]  /*4ad0*/  UMOV UR17, 0x400 ;  /* 0x0000040000117882 */ /* 0x000fe20000000000 */
[----:B------:R-:W-:Y:S01]  /*4ae0*/  IMAD.MOV.U32 R25, RZ, RZ, 0x1000 ;  /* 0x00001000ff197424 */ /* 0x000fe200078e00ff */
[----:B------:R-:W-:Y:S01]  /*4af0*/  ULEA UR17, UR49, UR17, 0x18 ;  /* 0x0000001131117291 */ /* 0x000fe2000f8ec0ff */
[----:B------:R-:W-:Y:S01]  /*4b00*/  SHF.R.S32.HI R33, RZ, 0x7, R33 ;  /* 0x00000007ff217819 */ /* 0x000fe20000011421 */
[----:B------:R-:W-:-:S02]  /*4b10*/  USEL UR18, URZ, 0x1, UP5 ;  /* 0x00000001ff127887 */ /* 0x000fc4000a800000 */
[----:B------:R-:W-:Y:S01]  /*4b20*/  UIADD3 UR22, UPT, UPT, UR17, 0x128, URZ ;  /* 0x0000012811167890 */ /* 0x000fe2000fffe0ff */
[----:B------:R-:W1:Y:S01]  /*4b30*/  LDC R0, c[0x0][0xc30] ;  /* 0x00030c00ff007b82 */ /* 0x000e620000000800 */
[----:B------:R-:W-:Y:S02]  /*4b40*/  UIADD3 UR21, UPT, UPT, UR17, 0x110, URZ ;  /* 0x0000011011157890 */ /* 0x000fe4000fffe0ff */
[----:B---3--:R-:W-:Y:S02]  /*4b50*/  UISETP.NE.U32.AND UP3, UPT, UR6, URZ, UPT ;  /* 0x000000ff0600728c */ /* 0x008fe4000bf65070 */
[----:B------:R-:W-:Y:S02]  /*4b60*/  UIADD3 UR20, UPT, UPT, UR17, 0x118, URZ ;  /* 0x0000011811147890 */ /* 0x000fe4000fffe0ff */
[----:B------:R-:W-:Y:S01]  /*4b70*/  UISETP.NE.AND.EX UP3, UPT, UR7, URZ, UPT, UP3 ;  /* 0x000000ff0700728c */ /* 0x000fe2000bf65330 */
[----:B------:R-:W3:Y:S01]  /*4b80*/  LDC R23, c[0x0][0x370] ;  /* 0x0000dc00ff177b82 */ /* 0x000ee20000000800 */
[C---:B--2---:R-:W-:Y:S01]  /*4b90*/  R2UR UR7, R18.reuse ;  /* 0x00000000120772ca */ /* 0x044fe200000e0000 */
[----:B----4-:R-:W-:Y:S01]  /*4ba0*/  UISETP.NE.U32.AND UP4, UPT, UR4, URZ, UPT ;  /* 0x000000ff0400728c */ /* 0x010fe2000bf85070 */
[----:B------:R-:W-:Y:S01]  /*4bb0*/  R2UR UR6, R18 ;  /* 0x00000000120672ca */ /* 0x000fe200000e0000 */
[----:B------:R-:W-:-:S02]  /*4bc0*/  UIADD3 UR16, UPT, UPT, UR17, 0x168, URZ ;  /* 0x0000016811107890 */ /* 0x000fc4000fffe0ff */
[----:B------:R-:W-:Y:S02]  /*4bd0*/  UIADD3 UR19, UPT, UPT, UR17, 0x120, URZ ;  /* 0x0000012011137890 */ /* 0x000fe4000fffe0ff */
[----:B------:R-:W2:Y:S01]  /*4be0*/  LDC R2, c[0x0][0xc0c] ;  /* 0x00030300ff027b82 */ /* 0x000ea20000000800 */
[----:B-1----:R-:W-:Y:S01]  /*4bf0*/  R2UR UR15, R22 ;  /* 0x00000000160f72ca */ /* 0x002fe200000e0000 */
[----:B------:R-:W-:Y:S02]  /*4c00*/  UPRMT UR22, UR49, 0x654, UR22 ;  /* 0x0000065431167896 */ /* 0x000fe40008000016 */
[----:B------:R-:W-:Y:S02]  /*4c10*/  UPRMT UR24, UR49, 0x654, UR21 ;  /* 0x0000065431187896 */ /* 0x000fe40008000015 */
[----:B------:R-:W-:Y:S02]  /*4c20*/  UPRMT UR23, UR49, 0x654, UR20 ;  /* 0x0000065431177896 */ /* 0x000fe40008000014 */
[----:B------:R-:W1:Y:S01]  /*4c30*/  LDC R17, c[0x0][0xc20] ;  /* 0x00030800ff117b82 */ /* 0x000e620000000800 */
[----:B------:R-:W-:Y:S01]  /*4c40*/  ISETP.NE.AND P1, PT, R0, 0x1, PT ;  /* 0x000000010000780c */ /* 0x000fe20003f25270 */
[----:B------:R-:W-:-:S02]  /*4c50*/  UPLOP3.LUT UP1, UPT, UPT, UPT, UPT, 0x40, 0x4 ;  /* 0x000000000004789c */ /* 0x000fc40003f2e870 */
[----:B------:R-:W-:Y:S02]  /*4c60*/  UPRMT UR16, URZ, 0x654, UR16 ;  /* 0x00000654ff107896 */ /* 0x000fe40008000010 */
[----:B------:R-:W-:Y:S02]  /*4c70*/  UPRMT UR49, UR49, 0x654, UR19 ;  /* 0x0000065431317896 */ /* 0x000fe40008000013 */
[----:B------:R-:W4:Y:S01]  /*4c80*/  LDC.64 R36, c[0x0][0x348] ;  /* 0x0000d200ff247b82 */ /* 0x000f220000000a00 */
[----:B------:R-:W-:-:S07]  /*4c90*/  UISETP.NE.AND.EX UP4, UPT, UR5, URZ, UPT, UP4 ;  /* 0x000000ff0500728c */ /* 0x000fce000bf85340 */
[----:B------:R-:W1:Y:S08]  /*4ca0*/  LDC.64 R20, c[0x0][0xc10] ;  /* 0x00030400ff147b82 */ /* 0x000e700000000a00 */
[----:B------:R-:W1:Y:S08]  /*4cb0*/  LDC.64 R6, c[0x0][0xc18] ;  /* 0x00030600ff067b82 */ /* 0x000e700000000a00 */
[----:B------:R-:W1:Y:S08]  /*4cc0*/  LDC.64 R4, c[0x0][0xc28] ;  /* 0x00030a00ff047b82 */ /* 0x000e700000000a00 */
[----:B--23--:R-:W1:Y:S02]  /*4cd0*/  LDC R24, c[0x0][0x374] ;  /* 0x0000dd00ff187b82 */ /* 0x00ce640000000800 */
.L_x_91:
[-C--:B------:R-:W-:Y:S02]  /*4ce0*/  IABS R3, R33.reuse ;  /* 0x0000002100037213 */ /* 0x080fe40000000000 */
[----:B------:R-:W-:Y:S02]  /*4cf0*/  SHF.L.U32 R0, R27, 0x1f, RZ ;  /* 0x0000001f1b007819 */ /* 0x000fe400000006ff */
[----:B--2---:R-:W2:Y:S01]  /*4d00*/  I2F.RP R12, R3 ;  /* 0x00000003000c7306 */ /* 0x004ea20000209400 */
[----:B------:R-:W-:Y:S01]  /*4d10*/  IABS R10, R33 ;  /* 0x00000021000a7213 */ /* 0x000fe20000000000 */
[----:B------:R-:W3:Y:S01]  /*4d20*/  SYNCS.PHASECHK.TRANS64.TRYWAIT P2, [UR17+0x160], R0 ;  /* 0x00016000ff0075a7 */ /* 0x000ee20008041111 */
[----:B------:R-:W-:Y:S03]  /*4d30*/  IABS R11, R16 ;  /* 0x00000010000b7213 */ /* 0x000fe60000000000 */
[----:B------:R-:W-:Y:S04]  /*4d40*/  IMAD.MOV R10, RZ, RZ, -R10 ;  /* 0x000000ffff0a7224 */ /* 0x000fe800078e0a0a */
[----:B--2---:R-:W2:Y:S02]  /*4d50*/  MUFU.RCP R9, R12 ;  /* 0x0000000c00097308 */ /* 0x004ea40000001000 */
[----:B--2---:R-:W-:Y:S01]  /*4d60*/  VIADD R28, R9, 0xffffffe ;  /* 0x0ffffffe091c7836 */ /* 0x004fe20000000000 */
[----:B------:R-:W-:Y:S07]  /*4d70*/  IABS R9, R22 ;  /* 0x0000001600097213 */ /* 0x000fee0000000000 */
[----:B------:R-:W2:Y:S10]  /*4d80*/  F2I.FTZ.U32.TRUNC.NTZ R29, R28 ;  /* 0x0000001c001d7305 */ /* 0x000eb4000021f000 */
[----:B------:R-:W5:Y:S01]  /*4d90*/  I2F.RP R12, R9 ;  /* 0x00000009000c7306 */ /* 0x000f620000209400 */
[--C-:B--2---:R-:W-:Y:S02]  /*4da0*/  IMAD.MOV R14, RZ, RZ, -R29.reuse ;  /* 0x000000ffff0e7224 */ /* 0x104fe400078e0a1d */
[----:B------:R-:W-:Y:S02]  /*4db0*/  IMAD.MOV.U32 R28, RZ, RZ, RZ ;  /* 0x000000ffff1c7224 */ /* 0x000fe400078e00ff */
[----:B------:R-:W-:Y:S05]  /*4dc0*/  IMAD R14, R14, R3, RZ ;  /* 0x000000030e0e7224 */ /* 0x000fea00078e02ff */
[----:B-----5:R-:W2:Y:S01]  /*4dd0*/  MUFU.RCP R12, R12 ;  /* 0x0000000c000c7308 */ /* 0x020ea20000001000 */
[----:B------:R-:W-:Y:S06]  /*4de0*/  IMAD.HI.U32 R14, R29, R14, R28 ;  /* 0x0000000e1d0e7227 */ /* 0x000fec00078e001c */
[----:B------:R-:W-:Y:S04]  /*4df0*/  IMAD.HI.U32 R41, R14, R11, RZ ;  /* 0x0000000b0e297227 */ /* 0x000fe800078e00ff */
[----:B------:R-:W-:Y:S01]  /*4e00*/  IMAD R11, R41, R10, R11 ;  /* 0x0000000a290b7224 */ /* 0x000fe200078e020b */
[----:B------:R-:W-:Y:S04]  /*4e10*/  IABS R10, R18 ;  /* 0x00000012000a7213 */ /* 0x000fe80000000000 */
[----:B------:R-:W-:Y:S01]  /*4e20*/  ISETP.GT.U32.AND P3, PT, R3, R11, PT ;  /* 0x0000000b0300720c */ /* 0x000fe20003f64070 */
[----:B--2---:R-:W-:Y:S04]  /*4e30*/  VIADD R38, R12, 0xffffffe ;  /* 0x0ffffffe0c267836 */ /* 0x004fe80000000000 */
[----:B------:R2:W5:Y:S08]  /*4e40*/  F2I.FTZ.U32.TRUNC.NTZ R39, R38 ;  /* 0x0000002600277305 */ /* 0x000570000021f000 */
[-C--:B------:R-:W-:Y:S01]  /*4e50*/  @!P3 IADD3 R11, PT, PT, R11, -R3.reuse, RZ ;  /* 0x800000030b0bb210 */ /* 0x080fe20007ffe0ff */
[----:B------:R-:W-:Y:S01]  /*4e60*/  @!P3 VIADD R41, R41, 0x1 ;  /* 0x000000012929b836 */ /* 0x000fe20000000000 */
[----:B------:R-:W-:Y:S02]  /*4e70*/  ISETP.NE.AND P3, PT, R33, RZ, PT ;  /* 0x000000ff2100720c */ /* 0x000fe40003f65270 */
[----:B------:R-:W-:Y:S02]  /*4e80*/  ISETP.GE.U32.AND P4, PT, R11, R3, PT ;  /* 0x000000030b00720c */ /* 0x000fe40003f86070 */
[----:B------:R-:W4:Y:S01]  /*4e90*/  I2F.RP R11, R10 ;  /* 0x0000000a000b7306 */ /* 0x000f220000209400 */
[----:B------:R-:W-:Y:S01]  /*4ea0*/  LOP3.LUT R3, R16, R33, RZ, 0x3c, !PT ;  /* 0x0000002110037212 */ /* 0x000fe200078e3cff */
[----:B--2---:R-:W-:Y:S03]  /*4eb0*/  IMAD.MOV.U32 R38, RZ, RZ, RZ ;  /* 0x000000ffff267224 */ /* 0x004fe600078e00ff */
[----:B------:R-:W-:Y:S02]  /*4ec0*/  ISETP.GE.AND P0, PT, R3, RZ, PT ;  /* 0x000000ff0300720c */ /* 0x000fe40003f06270 */
[----:B-----5:R-:W-:Y:S04]  /*4ed0*/  IADD3 R3, PT, PT, RZ, -R39, RZ ;  /* 0x80000027ff037210 */ /* 0x020fe80007ffe0ff */
[----:B------:R-:W-:Y:S02]  /*4ee0*/  @P4 VIADD R41, R41, 0x1 ;  /* 0x0000000129294836 */ /* 0x000fe40000000000 */
[----:B------:R-:W-:Y:S01]  /*4ef0*/  IMAD R3, R3, R9, RZ ;  /* 0x0000000903037224 */ /* 0x000fe200078e02ff */
[----:B----4-:R-:W2:Y:S03]  /*4f00*/  MUFU.RCP R11, R11 ;  /* 0x0000000b000b7308 */ /* 0x010ea60000001000 */
[----:B------:R-:W-:Y:S04]  /*4f10*/  IMAD.HI.U32 R39, R39, R3, R38 ;  /* 0x0000000327277227 */ /* 0x000fe800078e0026 */
[----:B------:R-:W-:Y:S01]  /*4f20*/  @!P0 IMAD.MOV R41, RZ, RZ, -R41 ;  /* 0x000000ffff298224 */ /* 0x000fe200078e0a29 */
[----:B------:R-:W-:Y:S02]  /*4f30*/  @!P3 LOP3.LUT R41, RZ, R33, RZ, 0x33, !PT ;  /* 0x00000021ff29b212 */ /* 0x000fe400078e33ff */
[----:B------:R-:W-:Y:S02]  /*4f40*/  ISETP.NE.AND P3, PT, R22, RZ, PT ;  /* 0x000000ff1600720c */ /* 0x000fe40003f65270 */
[----:B------:R-:W-:Y:S05]  /*4f50*/  IABS R12, R41 ;  /* 0x00000029000c7213 */ /* 0x000fea0000000000 */
[----:B------:R-:W-:Y:S05]  /*4f60*/  IMAD.HI.U32 R39, R39, R12, RZ ;  /* 0x0000000c27277227 */ /* 0x000fea00078e00ff */
[----:B------:R-:W-:Y:S05]  /*4f70*/  IADD3 R3, PT, PT, -R39, RZ, RZ ;  /* 0x000000ff27037210 */ /* 0x000fea0007ffe1ff */
[----:B------:R-:W-:Y:S01]  /*4f80*/  IMAD R12, R9, R3, R12 ;  /* 0x00000003090c7224 */ /* 0x000fe200078e020c */
[----:B------:R-:W-:Y:S04]  /*4f90*/  LOP3.LUT R3, R41, R22, RZ, 0x3c, !PT ;  /* 0x0000001629037212 */ /* 0x000fe800078e3cff */
[----:B------:R-:W-:Y:S11]  /*4fa0*/  ISETP.GT.U32.AND P0, PT, R9, R12, PT ;  /* 0x0000000c0900720c */ /* 0x000ff60003f04070 */
[----:B------:R-:W-:Y:S02]  /*4fb0*/  @!UPT UIADD3 URZ, UPT, UPT, URZ, URZ, URZ ;  /* 0x000000fffffff290 */ /* 0x000fe4000fffe0ff */
[----:B------:R-:W-:Y:S01]  /*4fc0*/  @!P0 IMAD.IADD R12, R12, 0x1, -R9 ;  /* 0x000000010c0c8824 */ /* 0x000fe200078e0a09 */
[----:B------:R-:W-:Y:S02]  /*4fd0*/  @!P0 IADD3 R39, PT, PT, R39, 0x1, RZ ;  /* 0x0000000127278810 */ /* 0x000fe40007ffe0ff */
[----:B------:R-:W-:Y:S02]  /*4fe0*/  ISETP.GE.AND P0, PT, R3, RZ, PT ;  /* 0x000000ff0300720c */ /* 0x000fe40003f06270 */
[----:B------:R-:W-:Y:S01]  /*4ff0*/  ISETP.GE.U32.AND P4, PT, R12, R9, PT ;  /* 0x000000090c00720c */ /* 0x000fe20003f86070 */
[----:B--2---:R-:W-:Y:S06]  /*5000*/  VIADD R9, R11, 0xffffffe ;  /* 0x0ffffffe0b097836 */ /* 0x004fec0000000000 */
[----:B------:R-:W2:Y:S06]  /*5010*/  F2I.FTZ.U32.TRUNC.NTZ R9, R9 ;  /* 0x0000000900097305 */ /* 0x000eac000021f000 */
[----:B------:R-:W-:Y:S01]  /*5020*/  @P4 VIADD R39, R39, 0x1 ;  /* 0x0000000127274836 */ /* 0x000fe20000000000 */
[----:B---3--:R-:W-:Y:S06]  /*5030*/  @!P2 BRA `(.L_x_81) ;  /* 0x000000500094a947 */ /* 0x008fec0003800000 */
.L_x_194:
[----:B--2---:R-:W-:Y:S01]  /*5040*/  MOV R15, R9 ;  /* 0x00000009000f7202 */ /* 0x004fe20000000f00 */
[----:B------:R-:W2:Y:S01]  /*5050*/  LDS.128 R28, [UR17+0x1a0] ;  /* 0x0001a011ff1c7984 */ /* 0x000ea20008000c00 */
[----:B---3--:R-:W-:Y:S02]  /*5060*/  IMAD.MOV R0, RZ, RZ, -R9 ;  /* 0x000000ffff007224 */ /* 0x008fe400078e0a09 */
[----:B------:R-:W-:Y:S01]  /*5070*/  @!P0 IMAD.MOV R39, RZ, RZ, -R39 ;  /* 0x000000ffff278224 */ /* 0x000fe200078e0a27 */
[----:B------:R-:W-:Y:S01]  /*5080*/  @!P3 LOP3.LUT R39, RZ, R22, RZ, 0x33, !PT ;  /* 0x00000016ff27b212 */ /* 0x000fe200078e33ff */
[----:B------:R-:W-:Y:S01]  /*5090*/  IMAD R38, R0, R10, RZ ;  /* 0x0000000a00267224 */ /* 0x000fe200078e02ff */
[----:B------:R-:W-:Y:S01]  /*50a0*/  ISETP.GE.AND P0, PT, R26, 0x1, PT ;  /* 0x000000011a00780c */ /* 0x000fe20003f06270 */
[----:B------:R-:W-:Y:S01]  /*50b0*/  IMAD.MOV.U32 R14, RZ, RZ, RZ ;  /* 0x000000ffff0e7224 */ /* 0x000fe200078e00ff */
[----:B------:R-:W-:Y:S01]  /*50c0*/  IABS R3, R39 ;  /* 0x0000002700037213 */ /* 0x000fe20000000000 */
[----:B------:R-:W-:Y:S01]  /*50d0*/  @!PT LDS RZ, [RZ] ;  /* 0x00000000fffff984 */ /* 0x000fe20000000800 */
[----:B------:R-:W-:Y:S01]  /*50e0*/  @!PT LDS RZ, [RZ] ;  /* 0x00000000fffff984 */ /* 0x000fe20000000800 */
[----:B------:R-:W-:Y:S01]  /*50f0*/  @!PT LDS RZ, [RZ] ;  /* 0x00000000fffff984 */ /* 0x000fe20000000800 */
[----:B------:R-:W-:Y:S01]  /*5100*/  @!PT LDS RZ, [RZ] ;  /* 0x00000000fffff984 */ /* 0x000fe20000000800 */
[----:B------:R3:W-:Y:S06]  /*5110*/  MEMBAR.ALL.CTA ;  /* 0x0000000000007992 */ /* 0x0007ec0000008000 */
[----:B---3--:R-:W3:Y:S01]  /*5120*/  FENCE.VIEW.ASYNC.S ;  /* 0x00000000000073c6 */ /* 0x008ee20000000000 */
[----:B------:R-:W-:Y:S01]  /*5130*/  LOP3.LUT R34, R39, R18, RZ, 0x3c, !PT ;  /* 0x0000001227227212 */ /* 0x000fe200078e3cff */
[----:B------:R-:W-:Y:S06]  /*5140*/  IMAD.HI.U32 R38, R9, R38, R14 ;  /* 0x0000002609267227 */ /* 0x000fec00078e000e */
[----:B------:R-:W-:Y:S04]  /*5150*/  IMAD.HI.U32 R38, R38, R3, RZ ;  /* 0x0000000326267227 */ /* 0x000fe800078e00ff */
[----:B------:R-:W-:Y:S04]  /*5160*/  IMAD.MOV R0, RZ, RZ, -R38 ;  /* 0x000000ffff007224 */ /* 0x000fe800078e0a26 */
[C---:B------:R-:W-:Y:S05]  /*5170*/  IMAD R3, R10.reuse, R0, R3 ;  /* 0x000000000a037224 */ /* 0x040fea00078e0203 */
[----:B------:R-:W-:Y:S01]  /*5180*/  ISETP.GT.U32.AND P4, PT, R10, R3, PT ;  /* 0x000000030a00720c */ /* 0x000fe20003f84070 */
[----:B---3--:R-:W-:Y:S01]  /*5190*/  SYNCS.ARRIVE.TRANS64.RED.A1T0 RZ, [UR16], RZ ;  /* 0x000000ffffff79a7 */ /* 0x008fe20008100410 */
[----:B--2---:R-:W-:Y:S11]  /*51a0*/  LOP3.LUT P3, RZ, R30, 0x1, RZ, 0xc0, !PT ;  /* 0x000000011eff7812 */ /* 0x004ff6000786c0ff */
[-C--:B------:R-:W-:Y:S04]  /*51b0*/  @!P4 IADD3 R3, PT, PT, R3, -R10.reuse, RZ ;  /* 0x8000000a0303c210 */ /* 0x080fe80007ffe0ff */
[----:B------:R-:W-:Y:S02]  /*51c0*/  ISETP.GE.U32.AND P5, PT, R3, R10, PT ;  /* 0x0000000a0300720c */ /* 0x000fe40003fa6070 */
[----:B------:R-:W-:Y:S02]  /*51d0*/  @P3 MOV R13, R28 ;  /* 0x0000001c000d3202 */ /* 0x000fe40000000f00 */
[----:B------:R-:W-:Y:S01]  /*51e0*/  @P3 LOP3.LUT R8, R29, 0xffff, RZ, 0xc0, !PT ;  /* 0x0000ffff1d083812 */ /* 0x000fe200078ec0ff */
[----:B------:R-:W-:Y:S08]  /*51f0*/  @!P0 BRA `(.L_x_82) ;  /* 0x0000000000a48947 */ /* 0x000ff00003800000 */
[----:B-1----:R-:W-:Y:S01]  /*5200*/  IMAD.HI.U32 R42, R24, R7, RZ ;  /* 0x00000007182a7227 */ /* 0x002fe200078e00ff */
[----:B------:R-:W-:Y:S02]  /*5210*/  ISETP.NE.AND P0, PT, R6, 0x1, PT ;  /* 0x000000010600780c */ /* 0x000fe40003f05270 */
[----:B------:R-:W-:Y:S01]  /*5220*/  ISETP.NE.AND P2, PT, R26, 0x1, PT ;  /* 0x000000011a00780c */ /* 0x000fe20003f45270 */
[-C--:B------:R-:W-:Y:S01]  /*5230*/  IMAD.HI.U32 R40, R23, R20.reuse, RZ ;  /* 0x0000001417287227 */ /* 0x080fe200078e00ff */
[----:B------:R-:W-:Y:S02]  /*5240*/  SHF.R.U32.HI R43, RZ, R17, R42 ;  /* 0x00000011ff2b7219 */ /* 0x000fe4000001162a */
[----:B------:R-:W-:Y:S01]  /*5250*/  ISETP.NE.AND P6, PT, R2, 0x1, PT ;  /* 0x000000010200780c */ /* 0x000fe20003fc5270 */
[----:B------:R-:W-:Y:S01]  /*5260*/  IMAD.HI.U32 R46, R8, R7, RZ ;  /* 0x00000007082e7227 */ /* 0x000fe200078e00ff */
[----:B------:R-:W-:Y:S02]  /*5270*/  SHF.R.U32.HI R40, RZ, R21, R40 ;  /* 0x00000015ff287219 */ /* 0x000fe40000011628 */
[----:B------:R-:W-:Y:S01]  /*5280*/  SEL R3, R24, R43, !P0 ;  /* 0x0000002b18037207 */ /* 0x000fe20004000000 */
[----:B------:R-:W-:Y:S01]  /*5290*/  IMAD.HI.U32 R42, R13, R20, RZ ;  /* 0x000000140d2a7227 */ /* 0x000fe200078e00ff */
[----:B------:R-:W-:Y:S02]  /*52a0*/  SEL R11, R23, R40, !P6 ;  /* 0x00000028170b7207 */ /* 0x000fe40007000000 */
[----:B------:R-:W-:Y:S01]  /*52b0*/  SHF.R.U32.HI R43, RZ, R17, R46 ;  /* 0x00000011ff2b7219 */ /* 0x000fe2000001162e */
[-C--:B------:R-:W-:Y:S01]  /*52c0*/  IMAD.HI.U32 R44, R3, R4.reuse, RZ ;  /* 0x00000004032c7227 */ /* 0x080fe200078e00ff */
[----:B------:R-:W-:Y:S02]  /*52d0*/  SHF.R.U32.HI R42, RZ, R21, R42 ;  /* 0x00000015ff2a7219 */ /* 0x000fe4000001162a */
[----:B------:R-:W-:Y:S01]  /*52e0*/  SEL R9, R8, R43, !P0 ;  /* 0x0000002b08097207 */ /* 0x000fe20004000000 */
[-C--:B------:R-:W-:Y:S01]  /*52f0*/  IMAD.HI.U32 R40, R11, R4.reuse, RZ ;  /* 0x000000040b287227 */ /* 0x080fe200078e00ff */
[-C--:B------:R-:W-:Y:S03]  /*5300*/  @P2 SHF.R.U32.HI R3, RZ, R5.reuse, R44 ;  /* 0x00000005ff032219 */ /* 0x080fe6000001162c */
[----:B------:R-:W-:Y:S01]  /*5310*/  IMAD.HI.U32 R14, R9, R4, RZ ;  /* 0x00000004090e7227 */ /* 0x000fe200078e00ff */
[----:B------:R-:W-:Y:S03]  /*5320*/  @P2 SHF.R.U32.HI R11, RZ, R5, R40 ;  /* 0x00000005ff0b2219 */ /* 0x000fe60000011628 */
[C---:B------:R-:W-:Y:S01]  /*5330*/  IMAD R10, R26.reuse, R3, RZ ;  /* 0x000000031a0a7224 */ /* 0x040fe200078e02ff */
[----:B------:R-:W-:Y:S01]  /*5340*/  SEL R3, R13, R42, !P6 ;  /* 0x0000002a0d037207 */ /* 0x000fe20007000000 */
[C---:B------:R-:W-:Y:S01]  /*5350*/  IMAD R12, R26.reuse, R11, RZ ;  /* 0x0000000b1a0c7224 */ /* 0x040fe200078e02ff */
[-C--:B------:R-:W-:Y:S02]  /*5360*/  SHF.R.U32.HI R14, RZ, R5.reuse, R14 ;  /* 0x00000005ff0e7219 */ /* 0x080fe4000001160e */
[C---:B------:R-:W-:Y:S02]  /*5370*/  ISETP.GE.AND P0, PT, R9.reuse, R10, PT ;  /* 0x0000000a0900720c */ /* 0x040fe40003f06270 */
[----:B------:R-:W-:Y:S02]  /*5380*/  SEL R15, R9, R14, !P2 ;  /* 0x0000000e090f7207 */ /* 0x000fe40005000000 */
[C---:B------:R-:W-:Y:S03]  /*5390*/  ISETP.GE.OR P0, PT, R3.reuse, R12, P0 ;  /* 0x0000000c0300720c */ /* 0x040fe60000706670 */
[----:B------:R-:W-:Y:S04]  /*53a0*/  IMAD.MOV R14, RZ, RZ, -R15 ;  /* 0x000000ffff0e7224 */ /* 0x000fe800078e0a0f */
[----:B------:R-:W-:Y:S06]  /*53b0*/  IMAD R14, R26, R14, R9 ;  /* 0x0000000e1a0e7224 */ /* 0x000fec00078e0209 */
[C---:B------:R-:W-:Y:S05]  /*53c0*/  @!P0 IMAD.HI.U32 R10, R3.reuse, R4, RZ ;  /* 0x00000004030a8227 */ /* 0x040fea00078e00ff */
[----:B------:R-:W-:Y:S04]  /*53d0*/  @!P0 SHF.R.U32.HI R10, RZ, R5, R10 ;  /* 0x00000005ff0a8219 */ /* 0x000fe8000001160a */
[----:B------:R-:W-:Y:S01]  /*53e0*/  @!P0 SEL R0, R3, R10, !P2 ;  /* 0x0000000a03008207 */ /* 0x000fe20005000000 */
[----:B------:R-:W-:Y:S03]  /*53f0*/  IMAD.MOV R10, RZ, RZ, -R3 ;  /* 0x000000ffff0a7224 */ /* 0x000fe600078e0a03 */
[----:B------:R-:W-:Y:S01]  /*5400*/  @!P0 IADD3 R15, PT, PT, R15, -R0, RZ ;  /* 0x800000000f0f8210 */ /* 0x000fe20007ffe0ff */
[----:B------:R-:W-:Y:S01]  /*5410*/  @!P0 IMAD R0, R11, R14, R0 ;  /* 0x0000000e0b008224 */ /* 0x000fe200078e0200 */
[----:B------:R-:W-:Y:S01]  /*5420*/  IADD3 R11, PT, PT, -R9, RZ, RZ ;  /* 0x000000ff090b7210 */ /* 0x000fe20007ffe1ff */
[----:B------:R-:W-:Y:S02]  /*5430*/  IMAD R13, R2, R10, R13 ;  /* 0x0000000a020d7224 */ /* 0x000fe400078e020d */
[----:B------:R-:W-:Y:S02]  /*5440*/  @!P0 IMAD R9, R15, R26, R3 ;  /* 0x0000001a0f098224 */ /* 0x000fe400078e0203 */
[----:B------:R-:W-:Y:S02]  /*5450*/  @!P0 IMAD.MOV.U32 R3, RZ, RZ, R0 ;  /* 0x000000ffff038224 */ /* 0x000fe400078e0000 */
[----:B------:R-:W-:Y:S02]  /*5460*/  IMAD R8, R6, R11, R8 ;  /* 0x0000000b06087224 */ /* 0x000fe400078e0208 */
[----:B------:R-:W-:Y:S02]  /*5470*/  IMAD R13, R3, R2, R13 ;  /* 0x00000002030d7224 */ /* 0x000fe400078e020d */
[----:B------:R-:W-:Y:S02]  /*5480*/  IMAD R8, R9, R6, R8 ;  /* 0x0000000609087224 */ /* 0x000fe400078e0208 */
.L_x_82:
[----:B------:R-:W-:Y:S05]  /*5490*/  BRA.U UP1, `(.L_x_83) ;  /* 0x0000000101107547 */ /* 0x000fea000b800000 */
[----:B------:R-:W-:Y:S04]  /*54a0*/  MOV R0, UR18 ;  /* 0x0000001200007c02 */ /* 0x000fe80008000f00 */
[----:B------:R-:W-:Y:S04]  /*54b0*/  SHF.L.U32 R3, R0, 0x1f, RZ ;  /* 0x0000001f00037819 */ /* 0x000fe800000006ff */
[----:B------:R-:W2:Y:S02]  /*54c0*/  SYNCS.PHASECHK.TRANS64.TRYWAIT P0, [UR17+0x158], R3 ;  /* 0x00015803ff0075a7 */ /* 0x000ea40008001111 */
[----:B--2---:R-:W-:Y:S05]  /*54d0*/  @!P0 BRA `(.L_x_84) ;  /* 0x0000004c00848947 */ /* 0x004fea0003800000 */
.L_x_83:
[----:B------:R-:W-:Y:S01]  /*54e0*/  R2UR UR8, R34 ;  /* 0x00000000220872ca */ /* 0x000fe200000e0000 */
[----:B------:R-:W-:Y:S01]  /*54f0*/  @!P4 VIADD R38, R38, 0x1 ;  /* 0x000000012626c836 */ /* 0x000fe20000000000 */
[----:B------:R-:W-:Y:S01]  /*5500*/  ISETP.NE.AND P0, PT, R18, RZ, PT ;  /* 0x000000ff1200720c */ /* 0x000fe20003f05270 */
[----:B--2---:R-:W-:Y:S01]  /*5510*/  IMAD.MOV R0, RZ, RZ, -R41 ;  /* 0x000000ffff007224 */ /* 0x004fe200078e0a29 */
[----:B------:R-:W-:Y:S01]  /*5520*/  R2UR UR11, R19 ;  /* 0x00000000130b72ca */ /* 0x000fe200000e0000 */
[----:B------:R-:W-:Y:S01]  /*5530*/  @P5 VIADD R38, R38, 0x1 ;  /* 0x0000000126265836 */ /* 0x000fe20000000000 */
[----:B------:R-:W-:Y:S01]  /*5540*/  R2UR UR12, R41 ;  /* 0x00000000290c72ca */ /* 0x000fe200000e0000 */
[----:B------:R-:W-:Y:S01]  /*5550*/  IMAD R16, R33, R0, R16 ;  /* 0x0000000021107224 */ /* 0x000fe200078e0210 */
[----:B------:R-:W-:Y:S01]  /*5560*/  R2UR UR13, R39 ;  /* 0x00000000270d72ca */ /* 0x000fe200000e0000 */
[----:B------:R-:W-:Y:S01]  /*5570*/  IMAD.MOV R0, RZ, RZ, -R39 ;  /* 0x000000ffff007224 */ /* 0x000fe200078e0a27 */
[----:B------:R-:W-:Y:S02]  /*5580*/  R2UR UR14, R38 ;  /* 0x00000000260e72ca */ /* 0x000fe400000e0000 */
[----:B------:R-:W-:Y:S01]  /*5590*/  R2UR UR25, R16 ;  /* 0x00000000101972ca */ /* 0x000fe200000e0000 */
[----:B------:R-:W-:Y:S01]  /*55a0*/  UISETP.GE.AND UP2, UPT, UR8, URZ, UPT ;  /* 0x000000ff0800728c */ /* 0x000fe2000bf46270 */
[----:B------:R-:W-:Y:S01]  /*55b0*/  R2UR UR9, R0 ;  /* 0x00000000000972ca */ /* 0x000fe200000e0000 */
[----:B------:R-:W-:Y:S01]  /*55c0*/  VOTEU.ALL UP1, P0 ;  /* 0x0000000000ff7886 */ /* 0x000fe20000020000 */
[----:B------:R-:W-:Y:S01]  /*55d0*/  ISETP.NE.U32.AND P2, PT, RZ, UR4, PT ;  /* 0x00000004ff007c0c */ /* 0x000fe2000bf45070 */
[----:B------:R-:W-:Y:S01]  /*55e0*/  USHF.L.U32 UR11, UR11, 0x6, URZ ;  /* 0x000000060b0b7899 */ /* 0x000fe200080006ff */
[----:B------:R-:W-:Y:S02]  /*55f0*/  SHF.L.U32 R12, R32, 0x1f, RZ ;  /* 0x0000001f200c7819 */ /* 0x000fe400000006ff */
[----:B------:R-:W-:Y:S04]  /*5600*/  ISETP.NE.AND.EX P2, PT, RZ, UR5, PT, P2 ;  /* 0x00000005ff007c0c */ /* 0x000fe8000bf45320 */
[----:B------:R-:W-:Y:S02]  /*5610*/  @!UP2 UIADD3 UR14, UPT, UPT, -UR14, URZ, URZ ;  /* 0x000000ff0e0ea290 */ /* 0x000fe4000fffe1ff */
[----:B------:R-:W-:Y:S02]  /*5620*/  @!UP1 ULOP3.LUT UR14, URZ, UR7, URZ, 0x33, !UPT ;  /* 0x00000007ff0e9292 */ /* 0x000fe4000f8e33ff */
[----:B------:R-:W-:Y:S02]  /*5630*/  USHF.L.U32 UR25, UR25, 0x7, URZ ;  /* 0x0000000719197899 */ /* 0x000fe400080006ff */
[----:B------:R-:W-:Y:S02]  /*5640*/  UIMAD UR12, UR15, UR9, UR12 ;  /* 0x000000090f0c72a4 */ /* 0x000fe4000f8e020c */
[----:B------:R-:W-:Y:S05]  /*5650*/  IMAD R3, RZ, RZ, -UR14 ;  /* 0x8000000eff037e24 */ /* 0x000fea000f8e02ff */
[----:B------:R-:W-:Y:S11]  /*5660*/  R2UR UR8, R3 ;  /* 0x00000000030872ca */ /* 0x000ff600000e0000 */
[----:B------:R-:W-:Y:S02]  /*5670*/  @!UPT UIADD3 URZ, UPT, UPT, URZ, URZ, URZ ;  /* 0x000000fffffff290 */ /* 0x000fe4000fffe0ff */
[----:B------:R-:W-:Y:S01]  /*5680*/  UIMAD UR13, UR6, UR8, UR13 ;  /* 0x00000008060d72a4 */ /* 0x000fe2000f8e020d */
[----:B------:R-:W-:Y:S11]  /*5690*/  BRA.U !UP4, `(.L_x_85) ;  /* 0x000000010c347547 */ /* 0x000ff6000b800000 */
[----:B------:R-:W-:Y:S01]  /*56a0*/  UPLOP3.LUT UP0, UPT, UPT, UPT, UP3, 0x80, 0x8 ;  /* 0x000000000008789c */ /* 0x000fe20003f0f030 */
[----:B------:R-:W-:Y:S02]  /*56b0*/  HFMA2 R0, -RZ, RZ, 0, 5.9604644775390625e-08 ;  /* 0x00000001ff007431 */ /* 0x000fe400000001ff */
[----:B------:R-:W-:Y:S03]  /*56c0*/  IMAD.MOV.U32 R59, RZ, RZ, 0x1 ;  /* 0x00000001ff3b7424 */ /* 0x000fe600078e00ff */
[----:B------:R-:W-:Y:S05]  /*56d0*/  PLOP3.LUT P0, PT, PT, PT, UP0, 0x80, 0x8 ;  /* 0x000000000008781c */ /* 0x000fea0003f0f008 */
[----:B------:R-:W2:Y:S01]  /*56e0*/  @UP0 LDCU.64 UR26, c[0x0][0x988] ;  /* 0x00013100ff1a07ac */ /* 0x000ea20008000a00 */
[----:B------:R-:W-:Y:S07]  /*56f0*/  @UP0 UIMAD UR8, UR48, UR4, URZ ;  /* 0x00000004300802a4 */ /* 0x000fee000f8e02ff */
[----:B------:R-:W-:Y:S01]  /*5700*/  @!P0 PRMT R59, R0, 0x7610, R59 ;  /* 0x00007610003b8816 */ /* 0x000fe2000000003b */
[----:B--2---:R-:W-:Y:S03]  /*5710*/  @UP0 UIMAD.WIDE UR26, UR8, 0x4, UR26 ;  /* 0x00000004081a08a5 */ /* 0x004fe6000f8e021a */
[----:B------:R-:W2:Y:S03]  /*5720*/  @!UP0 LDCU UR8, c[0x0][0x980] ;  /* 0x00013000ff0887ac */ /* 0x000ea60008000800 */
[----:B------:R-:W-:Y:S01]  /*5730*/  IMAD.U32 R10, RZ, RZ, UR26 ;  /* 0x0000001aff0a7e24 */ /* 0x000fe2000f8e00ff */
[----:B------:R-:W-:Y:S05]  /*5740*/  MOV R11, UR27 ;  /* 0x0000001b000b7c02 */ /* 0x000fea0008000f00 */
[----:B------:R3:W5:Y:S02]  /*5750*/  @P0 LDG.E R35, desc[UR46][R10.64] ;  /* 0x0000002e0a230981 */ /* 0x000764000c1e1900 */
[----:B--23--:R-:W-:Y:S07]  /*5760*/  @!P0 IMAD.U32 R35, RZ, RZ, UR8 ;  /* 0x00000008ff238e24 */ /* 0x00cfee000f8e00ff */
.L_x_85:
[----:B-----5:R-:W-:Y:S01]  /*5770*/  @!P2 FSETP.EQ.AND P0, PT, R35, RZ, PT ;  /* 0x000000ff2300a20b */ /* 0x020fe20003f02000 */
[----:B------:R-:W-:Y:S01]  /*5780*/  @!UPT UIADD3 URZ, UPT, UPT, URZ, URZ, URZ ;  /* 0x000000fffffff290 */ /* 0x000fe2000fffe0ff */
[----:B------:R-:W-:Y:S11]  /*5790*/  @!P2 BRA `(.L_x_86) ;  /* 0x000000000014a947 */ /* 0x000ff60003800000 */
[----:B------:R-:W-:Y:S02]  /*57a0*/  LOP3.LUT P2, RZ, R59, 0xff, RZ, 0xc0, !PT ;  /* 0x000000ff3bff7812 */ /* 0x000fe4000784c0ff */
[----:B------:R-:W-:Y:S04]  /*57b0*/  PLOP3.LUT P0, PT, PT, PT, UP0, 0x80, 0x8 ;  /* 0x000000000008781c */ /* 0x000fe80003f0f008 */
[----:B------:R-:W-:Y:S07]  /*57c0*/  PLOP3.LUT P0, PT, P0, PT, PT, 0x8, 0x80 ;  /* 0x000000000080781c */ /* 0x000fee000070e170 */
[----:B------:R-:W-:Y:S11]  /*57d0*/  @P2 FSETP.EQ.AND P0, PT, R35, RZ, PT ;  /* 0x000000ff2300220b */ /* 0x000ff60003f02000 */
[----:B------:R-:W-:Y:S02]  /*57e0*/  @!UPT UIADD3 URZ, UPT, UPT, URZ, URZ, URZ ;  /* 0x000000fffffff290 */ /* 0x000fe4000fffe0ff */
.L_x_86:
[----:B------:R-:W2:Y:S01]  /*57f0*/  SYNCS.PHASECHK.TRANS64.TRYWAIT P2, [UR17+0x130], R12 ;  /* 0x0001300cff0075a7 */ /* 0x000ea20008041111 */
[----:B------:R-:W-:Y:S04]  /*5800*/  ELECT P4, URZ, PT ;  /* 0x0000000000ff782f */ /* 0x000fe80003880000 */
[----:B------:R-:W-:Y:S11]  /*5810*/  PLOP3.LUT P4, PT, P0, P4, PT, 0xf2, 0x2f ;  /* 0x00000000002f781c */ /* 0x000ff60000789e72 */
[----:B------:R-:W-:Y:S02]  /*5820*/  @!UPT UIADD3 URZ, UPT, UPT, URZ, URZ, URZ ;  /* 0x000000fffffff290 */ /* 0x000fe4000fffe0ff */
[----:B------:R-:W-:Y:S05]  /*5830*/  @!P4 IADD3 R9, P0, PT, R36, 0x680, RZ ;  /* 0x000006802409c810 */ /* 0x000fea0007f1e0ff */
[----:B------:R-:W-:Y:S01]  /*5840*/  @!P4 IMAD.X R0, RZ, RZ, R37, P0 ;  /* 0x000000ffff00c224 */ /* 0x000fe200000e0625 */
[----:B--2---:R-:W-:Y:S07]  /*5850*/  @!P2 BRA `(.L_x_87) ;  /* 0x0000004800bca947 */ /* 0x004fee0003800000 */
.L_x_197:
[----:B------:R-:W-:Y:S01]  /*5860*/  @!P4 R2UR UR9, R9 ;  /* 0x000000000909c2ca */ /* 0x000fe200000e0000 */
[----:B------:R-:W-:Y:S01]  /*5870*/  VOTEU.ALL UP2, P4 ;  /* 0x0000000000ff7886 */ /* 0x000fe20002040000 */
[----:B------:R-:W-:Y:S01]  /*5880*/  @!P4 R2UR UR8, R0 ;  /* 0x000000000008c2ca */ /* 0x000fe200000e0000 */
[----:B------:R-:W-:Y:S01]  /*5890*/  VOTEU.ALL UP1, P4 ;  /* 0x0000000000ff7886 */ /* 0x000fe20002020000 */
[----:B------:R-:W-:Y:S01]  /*58a0*/  @!P4 IMAD.MOV.U32 R0, RZ, RZ, 0x1000 ;  /* 0x00001000ff00c424 */ /* 0x000fe200078e00ff */
[----:B------:R-:W-:Y:S01]  /*58b0*/  UMOV UR26, 0x0 ;  /* 0x00000000001a7882 */ /* 0x000fe20000000000 */
[----:B------:R-:W-:Y:S01]  /*58c0*/  UMOV UR27, 0x10000000 ;  /* 0x10000000001b7882 */ /* 0x000fe20000000000 */
[----:B------:R-:W-:Y:S01]  /*58d0*/  @!P4 IADD3 R9, P0, PT, R36, 0x680, RZ ;  /* 0x000006802409c810 */ /* 0x000fe20007f1e0ff */
[----:B------:R-:W-:Y:S05]  /*58e0*/  @!UP1 UMOV UR10, UR25 ;  /* 0x00000019000a9c82 */ /* 0x000fea0008000000 */
[----:B------:R-:W-:Y:S01]  /*58f0*/  IMAD.U32 R10, RZ, RZ, UR9 ;  /* 0x00000009ff0a7e24 */ /* 0x000fe2000f8e00ff */
[----:B------:R-:W-:Y:S01]  /*5900*/  @!UP1 UMOV UR9, UR21 ;  /* 0x0000001500099c82 */ /* 0x000fe20008000000 */
[----:B------:R-:W-:Y:S01]  /*5910*/  IMAD.U32 R11, RZ, RZ, UR8 ;  /* 0x00000008ff0b7e24 */ /* 0x000fe2000f8e00ff */
[----:B------:R-:W-:Y:S02]  /*5920*/  @!UP2 UIADD3 UR8, UPT, UPT, UR17, 0x200, URZ ;  /* 0x000002001108a890 */ /* 0x000fe4000fffe0ff */
[----:B------:R-:W-:Y:S02]  /*5930*/  @!P4 R2UR UR28, R10 ;  /* 0x000000000a1cc2ca */ /* 0x000fe400000e0000 */
[----:B------:R-:W-:Y:S11]  /*5940*/  @!P4 R2UR UR29, R11 ;  /* 0x000000000b1dc2ca */ /* 0x000ff600000e0000 */
[----:B------:R-:W-:Y:S02]  /*5950*/  @!UPT UIADD3 URZ, UPT, UPT, URZ, URZ, URZ ;  /* 0x000000fffffff290 */ /* 0x000fe4000fffe0ff */
[----:B------:R3:W-:Y:S01]  /*5960*/  @!UP1 UTMALDG.5D [UR8], [UR28], desc[UR26] ;  /* 0x00001a081c0095b4 */ /* 0x0007e20008021000 */
[----:B------:R4:W-:Y:S01]  /*5970*/  @!P4 SYNCS.ARRIVE.TRANS64.RED.A0TR RZ, [UR17+0x110], R0 ;  /* 0x00011000ffffc9a7 */ /* 0x0009e20008300411 */
[----:B------:R-:W-:Y:S01]  /*5980*/  SYNCS.ARRIVE.TRANS64.RED.A1T0 RZ, [UR24], RZ ;  /* 0x000000ffffff79a7 */ /* 0x000fe20008100418 */
[----:B----4-:R-:W-:Y:S01]  /*5990*/  @!P4 IMAD.X R0, RZ, RZ, R37, P0 ;  /* 0x000000ffff00c224 */ /* 0x010fe200000e0625 */
[----:B------:R-:W4:Y:S02]  /*59a0*/  SYNCS.PHASECHK.TRANS64.TRYWAIT P2, [UR17+0x138], R12 ;  /* 0x0001380cff0075a7 */ /* 0x000f240008041111 */
[----:B---34-:R-:W-:Y:S05]  /*59b0*/  @!P2 BRA `(.L_x_88) ;  /* 0x00000048007ca947 */ /* 0x018fea0003800000 */
.L_x_199:
[----:B------:R-:W-:Y:S01]  /*59c0*/  @!P4 R2UR UR9, R9 ;  /* 0x000000000909c2ca */ /* 0x000fe200000e0000 */
[----:B------:R-:W-:Y:S01]  /*59d0*/  VOTEU.ALL UP2, P4 ;  /* 0x0000000000ff7886 */ /* 0x000fe20002040000 */
[----:B------:R-:W-:Y:S01]  /*59e0*/  @!P4 R2UR UR8, R0 ;  /* 0x000000000008c2ca */ /* 0x000fe200000e0000 */
[----:B------:R-:W-:Y:S01]  /*59f0*/  VOTEU.ALL UP1, P4 ;  /* 0x0000000000ff7886 */ /* 0x000fe20002020000 */
[----:B------:R-:W-:Y:S01]  /*5a00*/  @!P4 IMAD.MOV.U32 R0, RZ, RZ, 0x1000 ;  /* 0x00001000ff00c424 */ /* 0x000fe200078e00ff */
[----:B------:R-:W-:Y:S01]  /*5a10*/  UMOV UR26, 0x0 ;  /* 0x00000000001a7882 */ /* 0x000fe20000000000 */
[----:B------:R-:W-:Y:S01]  /*5a20*/  @!UP2 UIADD3 UR10, UPT, UPT, UR25, 0x20, URZ ;  /* 0x00000020190aa890 */ /* 0x000fe2000fffe0ff */
[----:B------:R-:W-:Y:S01]  /*5a30*/  @!P4 IADD3 R19, P0, PT, R36, 0x680, RZ ;  /* 0x000006802413c810 */ /* 0x000fe20007f1e0ff */
[----:B------:R-:W-:Y:S04]  /*5a40*/  UMOV UR27, 0x10000000 ;  /* 0x10000000001b7882 */ /* 0x000fe80000000000 */
[----:B------:R-:W-:Y:S02]  /*5a50*/  @!P4 IMAD.X R16, RZ, RZ, R37, P0 ;  /* 0x000000ffff10c224 */ /* 0x000fe400000e0625 */
        /* <DEDUP_REMOVED lines=10> */
[----:B------:R-:W4:Y:S02]  /*5b00*/  SYNCS.PHASECHK.TRANS64.TRYWAIT P2, [UR17+0x140], R12 ;  /* 0x0001400cff0075a7 */ /* 0x000f240008041111 */
[----:B---34-:R-:W-:Y:S05]  /*5b10*/  @!P2 BRA `(.L_x_89) ;  /* 0x00000048003ca947 */ /* 0x018fea0003800000 */
.L_x_201:
[----:B------:R-:W3:Y:S01]  /*5b20*/  LDC.64 R14, c[0x0][0xc10] ;  /* 0x00030400ff0e7b82 */ /* 0x000ee20000000a00 */
[----:B------:R-:W-:Y:S01]  /*5b30*/  @!P4 R2UR UR9, R19 ;  /* 0x000000001309c2ca */ /* 0x000fe200000e0000 */
[----:B------:R-:W-:Y:S01]  /*5b40*/  VOTEU.ALL UP2, P4 ;  /* 0x0000000000ff7886 */ /* 0x000fe20002040000 */
[----:B------:R-:W-:Y:S01]  /*5b50*/  @!P4 R2UR UR8, R16 ;  /* 0x000000001008c2ca */ /* 0x000fe200000e0000 */
[----:B------:R-:W-:Y:S01]  /*5b60*/  VOTEU.ALL UP1, P4 ;  /* 0x0000000000ff7886 */ /* 0x000fe20002020000 */
[----:B------:R-:W-:Y:S03]  /*5b70*/  @!P4 IMAD.MOV.U32 R16, RZ, RZ, 0x1000 ;  /* 0x00001000ff10c424 */ /* 0x000fe600078e00ff */
[----:B------:R-:W4:Y:S01]  /*5b80*/  LDC.64 R10, c[0x0][0xc18] ;  /* 0x00030600ff0a7b82 */ /* 0x000f220000000a00 */
[----:B------:R-:W-:Y:S01]  /*5b90*/  @!UP2 UIADD3 UR10, UPT, UPT, UR25, 0x40, URZ ;  /* 0x00000040190aa890 */ /* 0x000fe2000fffe0ff */
[----:B------:R-:W-:Y:S01]  /*5ba0*/  UMOV UR26, 0x0 ;  /* 0x00000000001a7882 */ /* 0x000fe20000000000 */
[----:B------:R-:W-:Y:S05]  /*5bb0*/  UMOV UR27, 0x10000000 ;  /* 0x10000000001b7882 */ /* 0x000fea0000000000 */
[----:B------:R-:W5:Y:S01]  /*5bc0*/  @!P1 LDC R0, c[0x0][0xc20] ;  /* 0x00030800ff009b82 */ /* 0x000f620000000800 */
[----:B------:R-:W-:Y:S01]  /*5bd0*/  IMAD.U32 R38, RZ, RZ, UR9 ;  /* 0x00000009ff267e24 */ /* 0x000fe2000f8e00ff */
[----:B------:R-:W-:Y:S06]  /*5be0*/  @!UP1 UMOV UR9, UR19 ;  /* 0x0000001300099c82 */ /* 0x000fec0008000000 */
[----:B--2---:R-:W2:Y:S01]  /*5bf0*/  @!P1 LDC R3, c[0x0][0xc0c] ;  /* 0x00030300ff039b82 */ /* 0x004ea20000000800 */
[----:B------:R-:W-:Y:S01]  /*5c00*/  IMAD.U32 R39, RZ, RZ, UR8 ;  /* 0x00000008ff277e24 */ /* 0x000fe2000f8e00ff */
[----:B------:R-:W-:Y:S01]  /*5c10*/  @!UP2 UIADD3 UR8, UPT, UPT, UR17, 0x2200, URZ ;  /* 0x000022001108a890 */ /* 0x000fe2000fffe0ff */
[----:B------:R-:W-:Y:S03]  /*5c20*/  @!P4 R2UR UR28, R38 ;  /* 0x00000000261cc2ca */ /* 0x000fe600000e0000 */
[----:B------:R-:W-:Y:S11]  /*5c30*/  @!P4 R2UR UR29, R39 ;  /* 0x00000000271dc2ca */ /* 0x000ff600000e0000 */
[----:B------:R-:W-:Y:S02]  /*5c40*/  @!UPT UIADD3 URZ, UPT, UPT, URZ, URZ, URZ ;  /* 0x000000fffffff290 */ /* 0x000fe4000fffe0ff */
[----:B------:R1:W-:Y:S01]  /*5c50*/  @!UP1 UTMALDG.5D [UR8], [UR28], desc[UR26] ;  /* 0x00001a081c0095b4 */ /* 0x0003e20008021000 */
[----:B------:R1:W-:Y:S01]  /*5c60*/  @!P4 SYNCS.ARRIVE.TRANS64.RED.A0TR RZ, [UR17+0x120], R16 ;  /* 0x00012010ffffc9a7 */ /* 0x0003e20008300411 */
[----:B--2---:R-:W-:Y:S01]  /*5c70*/  @!P1 ISETP.NE.AND P2, PT, R3, 0x1, PT ;  /* 0x000000010300980c */ /* 0x004fe20003f45270 */
[C---:B---3--:R-:W-:Y:S01]  /*5c80*/  @!P1 IMAD.HI.U32 R14, R13.reuse, R14, RZ ;  /* 0x0000000e0d0e9227 */ /* 0x048fe200078e00ff */
[----:B----4-:R-:W-:Y:S03]  /*5c90*/  @!P1 ISETP.NE.AND P0, PT, R10, 0x1, PT ;  /* 0x000000010a00980c */ /* 0x010fe60003f05270 */
[C---:B------:R-:W-:Y:S01]  /*5ca0*/  @!P1 IMAD.HI.U32 R11, R8.reuse, R11, RZ ;  /* 0x0000000b080b9227 */ /* 0x040fe200078e00ff */
[----:B------:R-:W-:Y:S04]  /*5cb0*/  @!P1 SHF.R.U32.HI R14, RZ, R15, R14 ;  /* 0x0000000fff0e9219 */ /* 0x000fe8000001160e */
[----:B-----5:R-:W-:Y:S01]  /*5cc0*/  @!P1 SHF.R.U32.HI R9, RZ, R0, R11 ;  /* 0x00000000ff099219 */ /* 0x020fe2000001160b */
[----:B------:R-:W-:Y:S01]  /*5cd0*/  SYNCS.ARRIVE.TRANS64.RED.A1T0 RZ, [UR49], RZ ;  /* 0x000000ffffff79a7 */ /* 0x000fe20008100431 */
[----:B------:R-:W-:Y:S02]  /*5ce0*/  @!P1 SEL R14, R13, R14, !P2 ;  /* 0x0000000e0d0e9207 */ /* 0x000fe40005000000 */
[----:B------:R-:W-:Y:S02]  /*5cf0*/  @!P1 SEL R9, R8, R9, !P0 ;  /* 0x0000000908099207 */ /* 0x000fe40004000000 */
[----:B-1----:R-:W-:Y:S01]  /*5d00*/  @P3 SHF.R.U32.HI R16, RZ, 0x10, R29 ;  /* 0x00000010ff103819 */ /* 0x002fe2000001161d */
[----:B------:R-:W1:Y:S02]  /*5d10*/  SYNCS.PHASECHK.TRANS64.TRYWAIT P5, [UR17+0x148], R12 ;  /* 0x0001480cff0075a7 */ /* 0x000e6400080a1111 */
[----:B------:R-:W-:Y:S02]  /*5d20*/  @!P1 IMAD.IADD R0, R9, 0x1, -R14 ;  /* 0x0000000109009824 */ /* 0x000fe400078e0a0e */
[----:B------:R-:W-:Y:S01]  /*5d30*/  @!P1 IMAD.IADD R9, R14, 0x1, -R9 ;  /* 0x000000010e099824 */ /* 0x000fe200078e0a09 */
[----:B------:R-:W-:Y:S01]  /*5d40*/  @P3 R2UR UR48, R16 ;  /* 0x00000000103032ca */ /* 0x000fe200000e0000 */
[----:B------:R-:W-:Y:S02]  /*5d50*/  @!P1 IMAD R13, R0, R3, R13 ;  /* 0x00000003000d9224 */ /* 0x000fe400078e020d */
[----:B------:R-:W-:Y:S01]  /*5d60*/  @!P1 IMAD R8, R9, R10, R8 ;  /* 0x0000000a09089224 */ /* 0x000fe200078e0208 */
[----:B-1----:R-:W-:Y:S11]  /*5d70*/  @!P5 BRA `(.L_x_90) ;  /* 0x0000004400bcd947 */ /* 0x002ff60003800000 */
.L_x_203:
[----:B-1----:R-:W-:Y:S01]  /*5d80*/  @!P4 IADD3 R3, P0, PT, R36, 0x680, RZ ;  /* 0x000006802403c810 */ /* 0x002fe20007f1e0ff */
[----:B------:R-:W-:Y:S01]  /*5d90*/  VOTEU.ALL UP2, P4 ;  /* 0x0000000000ff7886 */ /* 0x000fe20002040000 */
[----:B------:R-:W-:Y:S01]  /*5da0*/  VOTEU.ALL UP1, P4 ;  /* 0x0000000000ff7886 */ /* 0x000fe20002020000 */
[----:B------:R-:W-:Y:S01]  /*5db0*/  UMOV UR28, 0x0 ;  /* 0x00000000001c7882 */ /* 0x000fe20000000000 */
[----:B------:R-:W-:Y:S01]  /*5dc0*/  @!P4 R2UR UR9, R3 ;  /* 0x000000000309c2ca */ /* 0x000fe200000e0000 */
[----:B------:R-:W-:Y:S01]  /*5dd0*/  @!P4 IMAD.X R0, RZ, RZ, R37, P0 ;  /* 0x000000ffff00c224 */ /* 0x000fe200000e0625 */
[----:B------:R-:W-:Y:S01]  /*5de0*/  @!UP2 UIADD3 UR10, UPT, UPT, UR25, 0x60, URZ ;  /* 0x00000060190aa890 */ /* 0x000fe2000fffe0ff */
[----:B------:R-:W-:Y:S01]  /*5df0*/  LOP3.LUT P0, RZ, R30, 0x1, RZ, 0xc0, !PT ;  /* 0x000000011eff7812 */ /* 0x000fe2000780c0ff */
[----:B------:R-:W-:Y:S01]  /*5e00*/  UMOV UR29, 0x10000000 ;  /* 0x10000000001d7882 */ /* 0x000fe20000000000 */
[----:B------:R-:W-:Y:S01]  /*5e10*/  LOP3.LUT R32, R32, 0x1, RZ, 0x3c, !PT ;  /* 0x0000000120207812 */ /* 0x000fe200078e3cff */
[----:B------:R-:W-:Y:S01]  /*5e20*/  IMAD.IADD R16, R8, 0x1, R58 ;  /* 0x0000000108107824 */ /* 0x000fe200078e023a */
[----:B------:R-:W-:Y:S01]  /*5e30*/  @!P4 R2UR UR8, R0 ;  /* 0x000000000008c2ca */ /* 0x000fe200000e0000 */
[----:B------:R-:W-:Y:S01]  /*5e40*/  IMAD.IADD R19, R13, 0x1, R64 ;  /* 0x000000010d137824 */ /* 0x000fe200078e0240 */
[----:B------:R-:W-:Y:S04]  /*5e50*/  LOP3.LUT R27, R27, 0x1, RZ, 0x3c, !PT ;  /* 0x000000011b1b7812 */ /* 0x000fe800078e3cff */
[----:B------:R-:W-:Y:S01]  /*5e60*/  IMAD.U32 R10, RZ, RZ, UR9 ;  /* 0x00000009ff0a7e24 */ /* 0x000fe2000f8e00ff */
[----:B------:R-:W-:Y:S04]  /*5e70*/  @!UP2 UIADD3 UR9, UPT, UPT, UR17, 0x128, URZ ;  /* 0x000001281109a890 */ /* 0x000fe8000fffe0ff */
[----:B------:R-:W-:Y:S02]  /*5e80*/  @!P4 R2UR UR26, R10 ;  /* 0x000000000a1ac2ca */ /* 0x000fe400000e0000 */
[----:B------:R-:W-:Y:S01]  /*5e90*/  IMAD.U32 R11, RZ, RZ, UR8 ;  /* 0x00000008ff0b7e24 */ /* 0x000fe2000f8e00ff */
[----:B------:R-:W-:Y:S04]  /*5ea0*/  @!UP2 UIADD3 UR8, UPT, UPT, UR17, 0x3200, URZ ;  /* 0x000032001108a890 */ /* 0x000fe8000fffe0ff */
[----:B------:R-:W-:Y:S11]  /*5eb0*/  @!P4 R2UR UR27, R11 ;  /* 0x000000000b1bc2ca */ /* 0x000ff600000e0000 */
[----:B------:R-:W-:Y:S02]  /*5ec0*/  @!UPT UIADD3 URZ, UPT, UPT, URZ, URZ, URZ ;  /* 0x000000fffffff290 */ /* 0x000fe4000fffe0ff */
[----:B------:R2:W-:Y:S01]  /*5ed0*/  @!UP1 UTMALDG.5D [UR8], [UR26], desc[UR28] ;  /* 0x00001c081a0095b4 */ /* 0x0005e20008021000 */
[----:B------:R2:W-:Y:S01]  /*5ee0*/  @!P4 SYNCS.ARRIVE.TRANS64.RED.A0TR RZ, [UR17+0x128], R25 ;  /* 0x00012819ffffc9a7 */ /* 0x0005e20008300411 */
[----:B------:R-:W-:Y:S01]  /*5ef0*/  UPLOP3.LUT UP1, UPT, UPT, UPT, UPT, 0x80, 0x8 ;  /* 0x000000000008789c */ /* 0x000fe20003f2f070 */
[----:B------:R-:W-:Y:S01]  /*5f00*/  SYNCS.ARRIVE.TRANS64.RED.A1T0 RZ, [UR22], RZ ;  /* 0x000000ffffff79a7 */ /* 0x000fe20008100416 */
[----:B------:R-:W-:Y:S09]  /*5f10*/  @P0 BRA `(.L_x_91) ;  /* 0xffffffec00700947 */ /* 0x000ff2000383ffff */
[----:B------:R-:W-:-:S04]  /*5f20*/  SHF.L.U32 R3, R32, 0x1f, RZ ;  /* 0x0000001f20037819 */ /* 0x000fc800000006ff */
[----:B------:R-:W1:Y:S02]  /*5f30*/  SYNCS.PHASECHK.TRANS64.TRYWAIT P0, [UR17+0x130], R3 ;  /* 0x00013003ff0075a7 */ /* 0x000e640008001111 */
[----:B-1----:R-:W-:Y:S05]  /*5f40*/  @!P0 BRA `(.L_x_92) ;  /* 0x0000004400608947 */ /* 0x002fea0003800000 */
.L_x_205:
[----:B------:R-:W3:Y:S02]  /*5f50*/  SYNCS.PHASECHK.TRANS64.TRYWAIT P0, [UR17+0x138], R3 ;  /* 0x00013803ff0075a7 */ /* 0x000ee40008001111 */
[----:B---3--:R-:W-:Y:S05]  /*5f60*/  @!P0 BRA `(.L_x_93) ;  /* 0x0000004400708947 */ /* 0x008fea0003800000 */
.L_x_207:
[----:B------:R-:W3:Y:S02]  /*5f70*/  SYNCS.PHASECHK.TRANS64.TRYWAIT P0, [UR17+0x140], R3 ;  /* 0x00014003ff0075a7 */ /* 0x000ee40008001111 */
[----:B---3--:R-:W-:Y:S05]  /*5f80*/  @!P0 BRA `(.L_x_94) ;  /* 0x0000004400808947 */ /* 0x008fea0003800000 */
.L_x_209:
[----:B-1----:R-:W-:-:S07]  /*5f90*/  MOV R0, UR17 ;  /* 0x0000001100007c02 */ /* 0x002fce0008000f00 */
.L_x_95:
[----:B-1----:R-:W-:-:S04]  /*5fa0*/  SHF.L.U32 R3, R32, 0x1f, RZ ;  /* 0x0000001f20037819 */ /* 0x002fc800000006ff */
[----:B------:R1:W3:Y:S03]  /*5fb0*/  SYNCS.PHASECHK.TRANS64.TRYWAIT P0, [R0+URZ+0x148], R3 ;  /* 0x00014803000075a7 */ /* 0x0002e600080011ff */
[----:B---3--:R-:W-:Y:S05]  /*5fc0*/  @!P0 NANOSLEEP.SYNCS 0x989680 ;  /* 0x009896800000895d */ /* 0x008fea0003900000 */
[----:B------:R-:W3:Y:S02]  /*5fd0*/  @!P0 SYNCS.PHASECHK.TRANS64 P0, [R0+URZ+0x148], R3 ;  /* 0x00014803000085a7 */ /* 0x000ee400080010ff */
[----:B--23--:R-:W-:Y:S05]  /*5fe0*/  @P0 EXIT ;  /* 0x000000000000094d */ /* 0x00cfea0003800000 */
[----:B------:R-:W-:Y:S05]  /*5ff0*/  BRA `(.L_x_95) ;  /* 0xfffffffc00e87947 */ /* 0x000fea000383ffff */
.L_x_80:
[----:B------:R-:W-:-:S06]  /*6000*/  UISETP.GE.AND UP1, UPT, UR4, 0x4, UPT ;  /* 0x000000040400788c */ /* 0x000fcc000bf26270 */
[----:B------:R-:W-:-:S13]  /*6010*/  PLOP3.LUT P0, PT, PT, PT, UP1, 0x80, 0x8 ;  /* 0x000000000008781c */ /* 0x000fda0003f0f018 */
[----:B-1----:R-:W-:Y:S05]  /*6020*/  @!P0 EXIT ;  /* 0x000000000000894d */ /* 0x002fea0003800000 */
[----:B------:R-:W-:Y:S01]  /*6030*/  BAR.SYNC.DEFER_BLOCKING 0x6, 0xa0 ;  /* 0x0182800000007b1d */ /* 0x000fe20000010000 */
[C---:B------:R-:W-:Y:S01]  /*6040*/  IMAD.SHL.U32 R73, R74.reuse, 0x10, RZ ;  /* 0x000000104a497824 */ /* 0x040fe200078e00ff */
[----:B------:R-:W-:Y:S01]  /*6050*/  SHF.R.U32.HI R7, RZ, 0x1, R74 ;  /* 0x00000001ff077819 */ /* 0x000fe2000001164a */
[C---:B------:R-:W-:Y:S01]  /*6060*/  IMAD.SHL.U32 R2, R74.reuse, 0x20, RZ ;  /* 0x000000204a027824 */ /* 0x040fe200078e00ff */
[C---:B------:R-:W-:Y:S01]  /*6070*/  LOP3.LUT P0, RZ, R74.reuse, 0x4, RZ, 0xc0, !PT ;  /* 0x000000044aff7812 */ /* 0x040fe2000780c0ff */
[----:B------:R-:W-:Y:S01]  /*6080*/  IMAD.U32 R32, R74, 0x10000, RZ ;  /* 0x000100004a207824 */ /* 0x000fe200078e00ff */
[----:B------:R-:W-:Y:S02]  /*6090*/  UMOV UR51, 0x400 ;  /* 0x0000040000337882 */ /* 0x000fe40000000000 */
[----:B------:R-:W1:Y:S01]  /*60a0*/  LDC R69, c[0x0][0x370] ;  /* 0x0000dc00ff457b82 */ /* 0x000e620000000800 */
[----:B------:R-:W-:Y:S01]  /*60b0*/  ULEA UR51, UR49, UR51, 0x18 ;  /* 0x0000003331337291 */ /* 0x000fe2000f8ec0ff */
[----:B------:R-:W-:Y:S01]  /*60c0*/  LOP3.LUT R73, R73, 0x600, RZ, 0xc0, !PT ;  /* 0x0000060049497812 */ /* 0x000fe200078ec0ff */
[----:B------:R-:W-:Y:S01]  /*60d0*/  IMAD.MOV.U32 R78, RZ, RZ, 0x20 ;  /* 0x00000020ff4e7424 */ /* 0x000fe200078e00ff */
[----:B------:R-:W-:Y:S01]  /*60e0*/  LOP3.LUT R0, R2, 0xc0, RZ, 0xc0, !PT ;  /* 0x000000c002007812 */ /* 0x000fe200078ec0ff */
[----:B------:R-:W-:Y:S01]  /*60f0*/  UIADD3 UR4, UPT, UPT, UR51, 0x200, URZ ;  /* 0x0000020033047890 */ /* 0x000fe2000fffe0ff */
[--C-:B------:R-:W-:Y:S01]  /*6100*/  LOP3.LUT R73, R73, 0x20, R2.reuse, 0xf8, !PT ;  /* 0x0000002049497812 */ /* 0x100fe200078ef802 */
[----:B------:R-:W-:Y:S01]  /*6110*/  IMAD.MOV.U32 R72, RZ, RZ, 0x1 ;  /* 0x00000001ff487424 */ /* 0x000fe200078e00ff */
[----:B------:R-:W2:Y:S01]  /*6120*/  LDC R28, c[0x0][0xc0c] ;  /* 0x00030300ff1c7b82 */ /* 0x000ea20000000800 */
[----:B------:R-:W-:Y:S01]  /*6130*/  LOP3.LUT R7, R0, 0x8, R7, 0xf8, !PT ;  /* 0x0000000800077812 */ /* 0x000fe200078ef807 */
[----:B------:R-:W-:Y:S01]  /*6140*/  IMAD.SHL.U32 R0, R74, 0x4, RZ ;  /* 0x000000044a007824 */ /* 0x000fe200078e00ff */
[----:B------:R-:W-:Y:S01]  /*6150*/  LOP3.LUT R73, R73, 0x100, R2, 0xf8, !PT ;  /* 0x0000010049497812 */ /* 0x000fe200078ef802 */
[----:B------:R-:W-:Y:S01]  /*6160*/  IMAD.MOV.U32 R30, RZ, RZ, RZ ;  /* 0x000000ffff1e7224 */ /* 0x000fe200078e00ff */
[----:B------:R-:W-:-:S02]  /*6170*/  SHF.R.S32.HI R2, RZ, 0x1f, R3 ;  /* 0x0000001fff027819 */ /* 0x000fc40000011403 */
[----:B------:R-:W-:Y:S02]  /*6180*/  CS2R R70, SRZ ;  /* 0x0000000000467805 */ /* 0x000fe4000001ff00 */
[----:B------:R-:W-:Y:S01]  /*6190*/  LOP3.LUT R0, R7, 0x18, R0, 0x78, !PT ;  /* 0x0000001807007812 */ /* 0x000fe200078e7800 */
[----:B------:R-:W3:Y:S01]  /*61a0*/  LDC R67, c[0x0][0xc20] ;  /* 0x00030800ff437b82 */ /* 0x000ee20000000800 */
[----:B------:R-:W4:Y:S01]  /*61b0*/  LDS R4, [UR51+0x1b0] ;  /* 0x0001b033ff047984 */ /* 0x000f220008000800 */
[----:B------:R-:W-:Y:S01]  /*61c0*/  LEA.HI R77, R2, R3, RZ, 0x7 ;  /* 0x00000003024d7211 */ /* 0x000fe200078f38ff */
[----:B------:R-:W-:Y:S01]  /*61d0*/  IMAD.U32 R76, RZ, RZ, UR4 ;  /* 0x00000004ff4c7e24 */ /* 0x000fe2000f8e00ff */
[----:B------:R-:W-:Y:S01]  /*61e0*/  LOP3.LUT R73, R73, R0, RZ, 0xfc, !PT ;  /* 0x0000000049497212 */ /* 0x000fe200078efcff */
[----:B------:R-:W1:Y:S01]  /*61f0*/  LDCU.64 UR56, c[0x0][0x348] ;  /* 0x00006900ff3877ac */ /* 0x000e620008000a00 */
[----:B------:R-:W-:Y:S02]  /*6200*/  LOP3.LUT R74, R74, 0x60, RZ, 0xc0, !PT ;  /* 0x000000604a4a7812 */ /* 0x000fe400078ec0ff */
[----:B------:R-:W1:Y:S01]  /*6210*/  LDC R27, c[0x0][0xc30] ;  /* 0x00030c00ff1b7b82 */ /* 0x000e620000000800 */
[----:B------:R-:W-:Y:S01]  /*6220*/  LOP3.LUT R32, R32, 0x600000, RZ, 0xc0, !PT ;  /* 0x0060000020207812 */ /* 0x000fe200078ec0ff */
[----:B------:R-:W1:Y:S01]  /*6230*/  LDCU.64 UR36, c[0x0][0x988] ;  /* 0x00013100ff2477ac */ /* 0x000e620008000a00 */
[----:B------:R-:W-:-:S02]  /*6240*/  SEL R78, R78, 0xffffffe0, !P0 ;  /* 0xffffffe04e4e7807 */ /* 0x000fc40004000000 */
[----:B------:R-:W-:Y:S01]  /*6250*/  SHF.R.S32.HI R77, RZ, 0x7, R77 ;  /* 0x00000007ff4d7819 */ /* 0x000fe2000001144d */
[----:B------:R-:W1:Y:S02]  /*6260*/  LDCU.64 UR38, c[0x0][0x990] ;  /* 0x00013200ff2677ac */ /* 0x000e640008000a00 */
[----:B------:R-:W1:Y:S01]  /*6270*/  LDC R66, c[0x0][0x388] ;  /* 0x0000e200ff427b82 */ /* 0x000e620000000800 */
[----:B------:R-:W-:Y:S01]  /*6280*/  UMOV UR54, URZ ;  /* 0x000000ff00367c82 */ /* 0x000fe20008000000 */
[----:B------:R-:W-:-:S06]  /*6290*/  UMOV UR55, URZ ;  /* 0x000000ff00377c82 */ /* 0x000fcc0008000000 */
[----:B------:R-:W1:Y:S08]  /*62a0*/  LDC R65, c[0x0][0x38c] ;  /* 0x0000e300ff417b82 */ /* 0x000e700000000800 */
[----:B------:R-:W1:Y:S08]  /*62b0*/  LDC.64 R56, c[0x0][0xc10] ;  /* 0x00030400ff387b82 */ /* 0x000e700000000a00 */
[----:B------:R-:W1:Y:S01]  /*62c0*/  LDC.64 R24, c[0x0][0xc18] ;  /* 0x00030600ff187b82 */ /* 0x000e620000000a00 */
[C---:B----4-:R-:W-:Y:S01]  /*62d0*/  VIADD R5, R4.reuse, 0x80 ;  /* 0x0000008004057836 */ /* 0x050fe20000000000 */
[----:B------:R-:W-:-:S04]  /*62e0*/  LOP3.LUT R4, R4, 0xffff, RZ, 0xc0, !PT ;  /* 0x0000ffff04047812 */ /* 0x000fc800078ec0ff */
[----:B------:R-:W-:Y:S02]  /*62f0*/  LOP3.LUT R5, R5, 0xffff, RZ, 0xc0, !PT ;  /* 0x0000ffff05057812 */ /* 0x000fe400078ec0ff */
[----:B------:R-:W4:Y:S03]  /*6300*/  LDC.64 R22, c[0x0][0xc28] ;  /* 0x00030a00ff167b82 */ /* 0x000f260000000a00 */
[----:B------:R1:W-:Y:S05]  /*6310*/  STL.64 [R1], R4 ;  /* 0x0000000401007387 */ /* 0x0003ea0000100a00 */
[----:B------:R-:W1:Y:S08]  /*6320*/  LDC.64 R54, c[0x0][0x9b0] ;  /* 0x00026c00ff367b82 */ /* 0x000e700000000a00 */
[----:B------:R-:W1:Y:S08]  /*6330*/  LDC.64 R52, c[0x0][0x9a8] ;  /* 0x00026a00ff347b82 */ /* 0x000e700000000a00 */
[----:B--23--:R-:W1:Y:S02]  /*6340*/  LDC R68, c[0x0][0x374] ;  /* 0x0000dd00ff447b82 */ /* 0x00ce640000000800 */
.L_x_139:
[----:B--2---:R-:W-:Y:S04]  /*6350*/  SHF.L.U32 R3, R70, 0x1f, RZ ;  /* 0x0000001f46037819 */ /* 0x004fe800000006ff */
[----:B------:R-:W2:Y:S02]  /*6360*/  SYNCS.PHASECHK.TRANS64.TRYWAIT P0, [UR51+0x160], R3 ;  /* 0x00016003ff0075a7 */ /* 0x000ea40008001133 */
[----:B-12---:R-:W-:Y:S05]  /*6370*/  @!P0 BRA `(.L_x_96) ;  /* 0x00000040009c8947 */ /* 0x006fea0003800000 */
.L_x_211:
[----:B------:R-:W3:Y:S01]  /*6380*/  LDS.128 R60, [UR51+0x1a0] ;  /* 0x0001a033ff3c7984 */ /* 0x000ee20008000c00 */
[----:B------:R-:W-:Y:S01]  /*6390*/  UIADD3 UR4, UPT, UPT, UR51, 0x168, URZ ;  /* 0x0000016833047890 */ /* 0x000fe2000fffe0ff */
[----:B--2---:R-:W-:Y:S01]  /*63a0*/  IMAD R0, R30, 0x4, R1 ;  /* 0x000000041e007824 */ /* 0x004fe200078e0201 */
[-C--:B------:R-:W-:Y:S02]  /*63b0*/  IABS R8, R77.reuse ;  /* 0x0000004d00087213 */ /* 0x080fe40000000000 */
[----:B------:R-:W-:Y:S01]  /*63c0*/  UPRMT UR4, URZ, 0x654, UR4 ;  /* 0x00000654ff047896 */ /* 0x000fe20008000004 */
[----:B-1----:R-:W-:Y:S01]  /*63d0*/  IABS R4, R66 ;  /* 0x0000004200047213 */ /* 0x002fe20000000000 */
[----:B------:R-:W1:Y:S01]  /*63e0*/  I2F.RP R5, R8 ;  /* 0x0000000800057306 */ /* 0x000e620000209400 */
[----:B------:R-:W-:Y:S01]  /*63f0*/  @!PT LDS RZ, [RZ] ;  /* 0x00000000fffff984 */ /* 0x000fe20000000800 */
[----:B------:R-:W-:Y:S01]  /*6400*/  @!PT LDS RZ, [RZ] ;  /* 0x00000000fffff984 */ /* 0x000fe20000000800 */
[----:B------:R-:W-:Y:S01]  /*6410*/  @!PT LDS RZ, [RZ] ;  /* 0x00000000fffff984 */ /* 0x000fe20000000800 */
[----:B------:R-:W-:Y:S01]  /*6420*/  @!PT LDS RZ, [RZ] ;  /* 0x00000000fffff984 */ /* 0x000fe20000000800 */
[----:B------:R2:W-:Y:S06]  /*6430*/  MEMBAR.ALL.CTA ;  /* 0x0000000000007992 */ /* 0x0005ec0000008000 */
[----:B--2---:R-:W2:Y:S02]  /*6440*/  FENCE.VIEW.ASYNC.S ;  /* 0x00000000000073c6 */ /* 0x004ea40000000000 */
[----:B--2---:R-:W-:Y:S06]  /*6450*/  SYNCS.ARRIVE.TRANS64.RED.A1T0 RZ, [UR4], RZ ;  /* 0x000000ffffff79a7 */ /* 0x004fec0008100404 */
[----:B------:R2:W5:Y:S01]  /*6460*/  LDL R17, [R0] ;  /* 0x0000000000117983 */ /* 0x0005620000100800 */
[----:B---3--:R-:W-:Y:S01]  /*6470*/  LOP3.LUT P3, RZ, R62, 0x1, RZ, 0xc0, !PT ;  /* 0x000000013eff7812 */ /* 0x008fe2000786c0ff */
[----:B-1----:R-:W1:Y:S10]  /*6480*/  MUFU.RCP R2, R5 ;  /* 0x0000000500027308 */ /* 0x002e740000001000 */
[----:B------:R-:W3:Y:S02]  /*6490*/  I2F.RP R5, R4 ;  /* 0x0000000400057306 */ /* 0x000ee40000209400 */
[----:B------:R-:W-:Y:S02]  /*64a0*/  @P3 MOV R31, R60 ;  /* 0x0000003c001f3202 */ /* 0x000fe40000000f00 */
[----:B------:R-:W-:Y:S01]  /*64b0*/  @P3 LOP3.LUT R29, R61, 0xffff, RZ, 0xc0, !PT ;  /* 0x0000ffff3d1d3812 */ /* 0x000fe200078ec0ff */
[----:B-1----:R-:W-:Y:S01]  /*64c0*/  VIADD R10, R2, 0xffffffe ;  /* 0x0ffffffe020a7836 */ /* 0x002fe20000000000 */
[----:B------:R-:W-:Y:S04]  /*64d0*/  IABS R2, R77 ;  /* 0x0000004d00027213 */ /* 0x000fe80000000000 */
[----:B------:R-:W1:Y:S01]  /*64e0*/  F2I.FTZ.U32.TRUNC.NTZ R11, R10 ;  /* 0x0000000a000b7305 */ /* 0x000e62000021f000 */
[----:B------:R-:W-:Y:S09]  /*64f0*/  IADD3 R2, PT, PT, RZ, -R2, RZ ;  /* 0x80000002ff027210 */ /* 0x000ff20007ffe0ff */
[----:B---3--:R-:W3:Y:S01]  /*6500*/  MUFU.RCP R5, R5 ;  /* 0x0000000500057308 */ /* 0x008ee20000001000 */
[--C-:B-1----:R-:W-:Y:S02]  /*6510*/  IMAD.MOV R3, RZ, RZ, -R11.reuse ;  /* 0x000000ffff037224 */ /* 0x102fe400078e0a0b */
[----:B------:R-:W-:Y:S02]  /*6520*/  IMAD.MOV.U32 R10, RZ, RZ, RZ ;  /* 0x000000ffff0a7224 */ /* 0x000fe400078e00ff */
[----:B------:R-:W-:Y:S01]  /*6530*/  IMAD R6, R3, R8, RZ ;  /* 0x0000000803067224 */ /* 0x000fe200078e02ff */
[----:B------:R-:W-:Y:S03]  /*6540*/  IABS R3, R16 ;  /* 0x0000001000037213 */ /* 0x000fe60000000000 */
[----:B------:R-:W-:Y:S04]  /*6550*/  IMAD.HI.U32 R6, R11, R6, R10 ;  /* 0x000000060b067227 */ /* 0x000fe800078e000a */
[----:B---3--:R-:W-:Y:S02]  /*6560*/  VIADD R9, R5, 0xffffffe ;  /* 0x0ffffffe05097836 */ /* 0x008fe40000000000 */
[----:B------:R-:W-:Y:S04]  /*6570*/  IMAD.HI.U32 R11, R6, R3, RZ ;  /* 0x00000003060b7227 */ /* 0x000fe800078e00ff */
[----:B------:R-:W-:Y:S01]  /*6580*/  IMAD R3, R11, R2, R3 ;  /* 0x000000020b037224 */ /* 0x000fe200078e0203 */
[----:B------:R-:W1:Y:S01]  /*6590*/  F2I.FTZ.U32.TRUNC.NTZ R9, R9 ;  /* 0x0000000900097305 */ /* 0x000e62000021f000 */
[----:B------:R-:W-:Y:S03]  /*65a0*/  LOP3.LUT R2, R16, R77, RZ, 0x3c, !PT ;  /* 0x0000004d10027212 */ /* 0x000fe600078e3cff */
[----:B------:R-:W-:Y:S02]  /*65b0*/  ISETP.GT.U32.AND P0, PT, R8, R3, PT ;  /* 0x000000030800720c */ /* 0x000fe40003f04070 */
[----:B------:R-:W-:Y:S01]  /*65c0*/  ISETP.GE.AND P1, PT, R2, RZ, PT ;  /* 0x000000ff0200720c */ /* 0x000fe20003f26270 */
[--C-:B-1----:R-:W-:Y:S10]  /*65d0*/  IMAD.MOV R2, RZ, RZ, -R9.reuse ;  /* 0x000000ffff027224 */ /* 0x102ff400078e0a09 */
[----:B------:R-:W-:Y:S02]  /*65e0*/  @!P0 IMAD.IADD R3, R3, 0x1, -R8 ;  /* 0x0000000103038824 */ /* 0x000fe400078e0a08 */
[----:B------:R-:W-:Y:S01]  /*65f0*/  @!P0 VIADD R11, R11, 0x1 ;  /* 0x000000010b0b8836 */ /* 0x000fe20000000000 */
[----:B------:R-:W-:Y:S01]  /*6600*/  ISETP.NE.AND P0, PT, R77, RZ, PT ;  /* 0x000000ff4d00720c */ /* 0x000fe20003f05270 */
[----:B------:R-:W-:Y:S01]  /*6610*/  IMAD R5, R2, R4, RZ ;  /* 0x0000000402057224 */ /* 0x000fe200078e02ff */
[----:B------:R-:W-:Y:S01]  /*6620*/  ISETP.GE.U32.AND P2, PT, R3, R8, PT ;  /* 0x000000080300720c */ /* 0x000fe20003f46070 */
[----:B------:R-:W-:Y:S01]  /*6630*/  IMAD.MOV.U32 R8, RZ, RZ, RZ ;  /* 0x000000ffff087224 */ /* 0x000fe200078e00ff */
[----:B------:R-:W-:Y:S03]  /*6640*/  IABS R2, R65 ;  /* 0x0000004100027213 */ /* 0x000fe60000000000 */
[----:B------:R-:W-:Y:S01]  /*6650*/  IMAD.HI.U32 R5, R9, R5, R8 ;  /* 0x0000000509057227 */ /* 0x000fe200078e0008 */
[----:B------:R-:W1:Y:S07]  /*6660*/  I2F.RP R3, R2 ;  /* 0x0000000200037306 */ /* 0x000e6e0000209400 */
[----:B------:R-:W-:Y:S05]  /*6670*/  @P2 IADD3 R11, PT, PT, R11, 0x1, RZ ;  /* 0x000000010b0b2810 */ /* 0x000fea0007ffe0ff */
[----:B------:R-:W-:Y:S01]  /*6680*/  @!P1 IMAD.MOV R11, RZ, RZ, -R11 ;  /* 0x000000ffff0b9224 */ /* 0x000fe200078e0a0b */
[----:B------:R-:W-:Y:S01]  /*6690*/  @!P0 LOP3.LUT R11, RZ, R77, RZ, 0x33, !PT ;  /* 0x0000004dff0b8212 */ /* 0x000fe200078e33ff */
[----:B-1----:R-:W1:Y:S03]  /*66a0*/  MUFU.RCP R3, R3 ;  /* 0x0000000300037308 */ /* 0x002e660000001000 */
[----:B------:R-:W-:Y:S05]  /*66b0*/  IABS R6, R11 ;  /* 0x0000000b00067213 */ /* 0x000fea0000000000 */
[----:B------:R-:W-:Y:S05]  /*66c0*/  IMAD.HI.U32 R10, R5, R6, RZ ;  /* 0x00000006050a7227 */ /* 0x000fea00078e00ff */
[----:B------:R-:W-:Y:S05]  /*66d0*/  IADD3 R5, PT, PT, -R10, RZ, RZ ;  /* 0x000000ff0a057210 */ /* 0x000fea0007ffe1ff */
[C---:B------:R-:W-:Y:S02]  /*66e0*/  IMAD R6, R4.reuse, R5, R6 ;  /* 0x0000000504067224 */ /* 0x040fe400078e0206 */
[----:B-1----:R-:W-:Y:S03]  /*66f0*/  VIADD R7, R3, 0xffffffe ;  /* 0x0ffffffe03077836 */ /* 0x002fe60000000000 */
[----:B------:R-:W-:Y:S03]  /*6700*/  ISETP.GT.U32.AND P0, PT, R4, R6, PT ;  /* 0x000000060400720c */ /* 0x000fe60003f04070 */
[----:B------:R-:W1:Y:S10]  /*6710*/  F2I.FTZ.U32.TRUNC.NTZ R7, R7 ;  /* 0x0000000700077305 */ /* 0x000e74000021f000 */
[----:B------:R-:W-:Y:S02]  /*6720*/  @!P0 IMAD.IADD R6, R6, 0x1, -R4 ;  /* 0x0000000106068824 */ /* 0x000fe400078e0a04 */
[----:B------:R-:W-:Y:S01]  /*6730*/  @!P0 VIADD R10, R10, 0x1 ;  /* 0x000000010a0a8836 */ /* 0x000fe20000000000 */
[----:B------:R-:W-:Y:S02]  /*6740*/  ISETP.NE.AND P0, PT, R66, RZ, PT ;  /* 0x000000ff4200720c */ /* 0x000fe40003f05270 */
[----:B------:R-:W-:Y:S01]  /*6750*/  ISETP.GE.U32.AND P2, PT, R6, R4, PT ;  /* 0x000000040600720c */ /* 0x000fe20003f46070 */
[--C-:B-1----:R-:W-:Y:S01]  /*6760*/  IMAD.MOV R3, RZ, RZ, -R7.reuse ;  /* 0x000000ffff037224 */ /* 0x102fe200078e0a07 */
[----:B------:R-:W-:Y:S01]  /*6770*/  LOP3.LUT R4, R11, R66, RZ, 0x3c, !PT ;  /* 0x000000420b047212 */ /* 0x000fe200078e3cff */
[----:B------:R-:W-:Y:S03]  /*6780*/  IMAD.MOV.U32 R6, RZ, RZ, RZ ;  /* 0x000000ffff067224 */ /* 0x000fe600078e00ff */
[----:B------:R-:W-:Y:S01]  /*6790*/  ISETP.GE.AND P1, PT, R4, RZ, PT ;  /* 0x000000ff0400720c */ /* 0x000fe20003f26270 */
[----:B------:R-:W-:Y:S04]  /*67a0*/  IMAD R4, R3, R2, RZ ;  /* 0x0000000203047224 */ /* 0x000fe800078e02ff */
[----:B------:R-:W-:Y:S03]  /*67b0*/  IMAD.HI.U32 R7, R7, R4, R6 ;  /* 0x0000000407077227 */ /* 0x000fe600078e0006 */
[----:B------:R-:W-:Y:S05]  /*67c0*/  @P2 IADD3 R10, PT, PT, R10, 0x1, RZ ;  /* 0x000000010a0a2810 */ /* 0x000fea0007ffe0ff */
[----:B------:R-:W-:Y:S01]  /*67d0*/  @!P1 IMAD.MOV R10, RZ, RZ, -R10 ;  /* 0x000000ffff0a9224 */ /* 0x000fe200078e0a0a */
[----:B------:R-:W-:Y:S02]  /*67e0*/  @!P0 LOP3.LUT R10, RZ, R66, RZ, 0x33, !PT ;  /* 0x00000042ff0a8212 */ /* 0x000fe400078e33ff */
[----:B------:R-:W-:Y:S02]  /*67f0*/  ISETP.GE.AND P0, PT, R26, 0x1, PT ;  /* 0x000000011a00780c */ /* 0x000fe40003f06270 */
[----:B------:R-:W-:Y:S02]  /*6800*/  IABS R3, R10 ;  /* 0x0000000a00037213 */ /* 0x000fe40000000000 */
[----:B------:R-:W-:Y:S03]  /*6810*/  LOP3.LUT R13, R10, R65, RZ, 0x3c, !PT ;  /* 0x000000410a0d7212 */ /* 0x000fe600078e3cff */
[----:B------:R-:W-:Y:S05]  /*6820*/  IMAD.HI.U32 R12, R7, R3, RZ ;  /* 0x00000003070c7227 */ /* 0x000fea00078e00ff */
[----:B------:R-:W-:Y:S05]  /*6830*/  IADD3 R4, PT, PT, -R12, RZ, RZ ;  /* 0x000000ff0c047210 */ /* 0x000fea0007ffe1ff */
[C---:B------:R-:W-:Y:S05]  /*6840*/  IMAD R3, R2.reuse, R4, R3 ;  /* 0x0000000402037224 */ /* 0x040fea00078e0203 */
[----:B------:R-:W-:Y:S11]  /*6850*/  ISETP.GT.U32.AND P4, PT, R2, R3, PT ;  /* 0x000000030200720c */ /* 0x000ff60003f84070 */
[----:B------:R-:W-:Y:S02]  /*6860*/  @!UPT UIADD3 URZ, UPT, UPT, URZ, URZ, URZ ;  /* 0x000000fffffff290 */ /* 0x000fe4000fffe0ff */
[----:B------:R-:W-:Y:S05]  /*6870*/  @!P4 IMAD.IADD R3, R3, 0x1, -R2 ;  /* 0x000000010303c824 */ /* 0x000fea00078e0a02 */
[----:B------:R-:W-:Y:S01]  /*6880*/  ISETP.GE.U32.AND P2, PT, R3, R2, PT ;  /* 0x000000020300720c */ /* 0x000fe20003f46070 */
[----:B------:R-:W-:Y:S01]  /*6890*/  @!UPT UIADD3 URZ, UPT, UPT, URZ, URZ, URZ ;  /* 0x000000fffffff290 */ /* 0x000fe2000fffe0ff */
[----:B--2---:R-:W-:Y:S11]  /*68a0*/  @!P0 BRA `(.L_x_97) ;  /* 0x0000000000a48947 */ /* 0x004ff60003800000 */
[----:B------:R-:W-:Y:S01]  /*68b0*/  IMAD.HI.U32 R18, R68, R25, RZ ;  /* 0x0000001944127227 */ /* 0x000fe200078e00ff */
        /* <DEDUP_REMOVED lines=9> */
[----:B------:R-:W-:Y:S03]  /*6950*/  SEL R7, R69, R14, !P5 ;  /* 0x0000000e45077207 */ /* 0x000fe60006800000 */
[-C--:B----4-:R-:W-:Y:S01]  /*6960*/  IMAD.HI.U32 R14, R3, R22.reuse, RZ ;  /* 0x00000016030e7227 */ /* 0x090fe200078e00ff */
[----:B------:R-:W-:Y:S03]  /*6970*/  SHF.R.U32.HI R20, RZ, R57, R20 ;  /* 0x00000039ff147219 */ /* 0x000fe60000011614 */
[----:B------:R-:W-:Y:S01]  /*6980*/  IMAD.HI.U32 R18, R7, R22, RZ ;  /* 0x0000001607127227 */ /* 0x000fe200078e00ff */
[----:B------:R-:W-:Y:S02]  /*6990*/  @P1 SHF.R.U32.HI R3, RZ, R23, R14 ;  /* 0x00000017ff031219 */ /* 0x000fe4000001160e */
[----:B------:R-:W-:Y:S02]  /*69a0*/  SHF.R.U32.HI R14, RZ, R67, R34 ;  /* 0x00000043ff0e7219 */ /* 0x000fe40000011622 */
[----:B------:R-:W-:Y:S01]  /*69b0*/  @P1 SHF.R.U32.HI R7, RZ, R23, R18 ;  /* 0x00000017ff071219 */ /* 0x000fe20000011612 */
[C---:B------:R-:W-:Y:S01]  /*69c0*/  IMAD R2, R26.reuse, R3, RZ ;  /* 0x000000031a027224 */ /* 0x040fe200078e02ff */
[----:B------:R-:W-:Y:S02]  /*69d0*/  SEL R5, R29, R14, !P0 ;  /* 0x0000000e1d057207 */ /* 0x000fe40004000000 */
[----:B------:R-:W-:Y:S01]  /*69e0*/  SEL R3, R31, R20, !P5 ;  /* 0x000000141f037207 */ /* 0x000fe20006800000 */
[----:B------:R-:W-:Y:S01]  /*69f0*/  IMAD R4, R26, R7, RZ ;  /* 0x000000071a047224 */ /* 0x000fe200078e02ff */
[C---:B------:R-:W-:Y:S01]  /*6a00*/  ISETP.GE.AND P0, PT, R5.reuse, R2, PT ;  /* 0x000000020500720c */ /* 0x040fe20003f06270 */
[----:B------:R-:W-:Y:S03]  /*6a10*/  IMAD.HI.U32 R6, R5, R22, RZ ;  /* 0x0000001605067227 */ /* 0x000fe600078e00ff */
[----:B------:R-:W-:Y:S01]  /*6a20*/  ISETP.GE.OR P0, PT, R3, R4, P0 ;  /* 0x000000040300720c */ /* 0x000fe20000706670 */
[----:B------:R-:W-:Y:S01]  /*6a30*/  IMAD.MOV R4, RZ, RZ, -R3 ;  /* 0x000000ffff047224 */ /* 0x000fe200078e0a03 */
[-C--:B------:R-:W-:Y:S03]  /*6a40*/  SHF.R.U32.HI R6, RZ, R23.reuse, R6 ;  /* 0x00000017ff067219 */ /* 0x080fe60000011606 */
[----:B------:R-:W-:Y:S01]  /*6a50*/  IMAD R31, R28, R4, R31 ;  /* 0x000000041c1f7224 */ /* 0x000fe200078e021f */
[----:B------:R-:W-:Y:S05]  /*6a60*/  SEL R9, R5, R6, !P1 ;  /* 0x0000000605097207 */ /* 0x000fea0004800000 */
[----:B------:R-:W-:Y:S02]  /*6a70*/  IMAD.MOV R6, RZ, RZ, -R9 ;  /* 0x000000ffff067224 */ /* 0x000fe400078e0a09 */
[C---:B------:R-:W-:Y:S04]  /*6a80*/  @!P0 IMAD.HI.U32 R2, R3.reuse, R22, RZ ;  /* 0x0000001603028227 */ /* 0x040fe800078e00ff */
[----:B------:R-:W-:Y:S01]  /*6a90*/  IMAD R6, R26, R6, R5 ;  /* 0x000000061a067224 */ /* 0x000fe200078e0205 */
[----:B------:R-:W-:Y:S04]  /*6aa0*/  @!P0 SHF.R.U32.HI R2, RZ, R23, R2 ;  /* 0x00000017ff028219 */ /* 0x000fe80000011602 */
[----:B------:R-:W-:Y:S02]  /*6ab0*/  @!P0 SEL R0, R3, R2, !P1 ;  /* 0x0000000203008207 */ /* 0x000fe40004800000 */
[----:B------:R-:W-:Y:S02]  /*6ac0*/  IADD3 R2, PT, PT, -R5, RZ, RZ ;  /* 0x000000ff05027210 */ /* 0x000fe40007ffe1ff */
[----:B------:R-:W-:Y:S01]  /*6ad0*/  @!P0 IADD3 R8, PT, PT, R9, -R0, RZ ;  /* 0x8000000009088210 */ /* 0x000fe20007ffe0ff */
[----:B------:R-:W-:Y:S02]  /*6ae0*/  @!P0 IMAD R0, R7, R6, R0 ;  /* 0x0000000607008224 */ /* 0x000fe400078e0200 */
[----:B------:R-:W-:Y:S02]  /*6af0*/  IMAD R29, R24, R2, R29 ;  /* 0x00000002181d7224 */ /* 0x000fe400078e021d */
[----:B------:R-:W-:Y:S02]  /*6b00*/  @!P0 IMAD R5, R8, R26, R3 ;  /* 0x0000001a08058224 */ /* 0x000fe400078e0203 */
[----:B------:R-:W-:Y:S04]  /*6b10*/  @!P0 IMAD.MOV.U32 R3, RZ, RZ, R0 ;  /* 0x000000ffff038224 */ /* 0x000fe800078e0000 */
[----:B------:R-:W-:Y:S02]  /*6b20*/  IMAD R31, R3, R28, R31 ;  /* 0x0000001c031f7224 */ /* 0x000fe400078e021f */
[----:B------:R-:W-:Y:S07]  /*6b30*/  IMAD R29, R5, R24, R29 ;  /* 0x00000018051d7224 */ /* 0x000fee00078e021d */
.L_x_97:
[----:B------:R-:W-:Y:S01]  /*6b40*/  ISETP.NE.AND P0, PT, R27, 0x1, PT ;  /* 0x000000011b00780c */ /* 0x000fe20003f05270 */
[----:B------:R-:W1:Y:S01]  /*6b50*/  LDC.64 R4, c[0x0][0xc18] ;  /* 0x00030600ff047b82 */ /* 0x000e620000000a00 */
[----:B------:R-:W-:Y:S01]  /*6b60*/  R2UR UR4, R13 ;  /* 0x000000000d0472ca */ /* 0x000fe200000e0000 */
[----:B------:R-:W-:Y:S01]  /*6b70*/  @!P4 VIADD R12, R12, 0x1 ;  /* 0x000000010c0cc836 */ /* 0x000fe20000000000 */
[----:B------:R-:W-:Y:S01]  /*6b80*/  ISETP.NE.AND P1, PT, R65, RZ, PT ;  /* 0x000000ff4100720c */ /* 0x000fe20003f25270 */
[----:B------:R-:W-:Y:S01]  /*6b90*/  IMAD.MOV R8, RZ, RZ, -R11 ;  /* 0x000000ffff087224 */ /* 0x000fe200078e0a0b */
[----:B------:R-:W-:Y:S01]  /*6ba0*/  R2UR UR42, R19 ;  /* 0x00000000132a72ca */ /* 0x000fe200000e0000 */
[----:B------:R-:W-:Y:S01]  /*6bb0*/  @P2 VIADD R12, R12, 0x1 ;  /* 0x000000010c0c2836 */ /* 0x000fe20000000000 */
[----:B------:R-:W-:Y:S01]  /*6bc0*/  R2UR UR43, R11 ;  /* 0x000000000b2b72ca */ /* 0x000fe200000e0000 */
[----:B------:R-:W2:Y:S01]  /*6bd0*/  LDC.64 R6, c[0x0][0xc10] ;  /* 0x00030400ff067b82 */ /* 0x000ea20000000a00 */
[----:B------:R-:W-:Y:S01]  /*6be0*/  R2UR UR44, R10 ;  /* 0x000000000a2c72ca */ /* 0x000fe200000e0000 */
[----:B------:R-:W-:Y:S01]  /*6bf0*/  IMAD R16, R77, R8, R16 ;  /* 0x000000084d107224 */ /* 0x000fe200078e0210 */
[----:B------:R-:W-:Y:S01]  /*6c00*/  R2UR UR45, R12 ;  /* 0x000000000c2d72ca */ /* 0x000fe200000e0000 */
[----:B------:R-:W-:Y:S01]  /*6c10*/  IMAD.MOV R9, RZ, RZ, -R10 ;  /* 0x000000ffff097224 */ /* 0x000fe200078e0a0a */
[----:B------:R-:W-:Y:S03]  /*6c20*/  R2UR UR7, R66 ;  /* 0x00000000420772ca */ /* 0x000fe600000e0000 */
[----:B------:R-:W3:Y:S01]  /*6c30*/  @!P0 LDC R0, c[0x0][0xc20] ;  /* 0x00030800ff008b82 */ /* 0x000ee20000000800 */
[----:B------:R-:W-:Y:S01]  /*6c40*/  R2UR UR52, R16 ;  /* 0x00000000103472ca */ /* 0x000fe200000e0000 */
[----:B------:R-:W-:Y:S01]  /*6c50*/  UISETP.GE.AND UP1, UPT, UR4, URZ, UPT ;  /* 0x000000ff0400728c */ /* 0x000fe2000bf26270 */
[----:B------:R-:W-:Y:S05]  /*6c60*/  R2UR UR4, R65 ;  /* 0x00000000410472ca */ /* 0x000fea00000e0000 */
[----:B------:R-:W4:Y:S01]  /*6c70*/  @!P0 LDC R2, c[0x0][0xc0c] ;  /* 0x00030300ff028b82 */ /* 0x000f220000000800 */
[----:B------:R-:W-:Y:S01]  /*6c80*/  R2UR UR6, R9 ;  /* 0x00000000090672ca */ /* 0x000fe200000e0000 */
[----:B------:R-:W-:Y:S01]  /*6c90*/  VOTEU.ALL UP0, P1 ;  /* 0x0000000000ff7886 */ /* 0x000fe20000800000 */
[----:B------:R-:W-:Y:S01]  /*6ca0*/  R2UR UR5, R65 ;  /* 0x00000000410572ca */ /* 0x000fe200000e0000 */
[----:B------:R-:W-:Y:S01]  /*6cb0*/  USHF.L.U32 UR42, UR42, 0x6, URZ ;  /* 0x000000062a2a7899 */ /* 0x000fe200080006ff */
[----:B------:R-:W-:Y:S01]  /*6cc0*/  BSSY.RECONVERGENT B6, `(.L_x_98) ;  /* 0x0000037000067945 */ /* 0x000fe20003800200 */
[----:B-1----:R-:W-:Y:S01]  /*6cd0*/  @!P0 ISETP.NE.AND P1, PT, R4, 0x1, PT ;  /* 0x000000010400880c */ /* 0x002fe20003f25270 */
[----:B------:R-:W-:Y:S01]  /*6ce0*/  @!P0 IMAD.HI.U32 R3, R29, R5, RZ ;  /* 0x000000051d038227 */ /* 0x000fe200078e00ff */
[----:B------:R-:W-:Y:S02]  /*6cf0*/  @!UP1 UIADD3 UR45, UPT, UPT, -UR45, URZ, URZ ;  /* 0x000000ff2d2d9290 */ /* 0x000fe4000fffe1ff */
[----:B------:R-:W-:Y:S02]  /*6d00*/  USHF.L.U32 UR52, UR52, 0x7, URZ ;  /* 0x0000000734347899 */ /* 0x000fe400080006ff */
[----:B------:R-:W-:Y:S01]  /*6d10*/  @!UP0 ULOP3.LUT UR45, URZ, UR4, URZ, 0x33, !UPT ;  /* 0x00000004ff2d8292 */ /* 0x000fe2000f8e33ff */
[----:B--2---:R-:W-:Y:S01]  /*6d20*/  @!P0 IMAD.HI.U32 R6, R31, R6, RZ ;  /* 0x000000061f068227 */ /* 0x004fe200078e00ff */
[----:B------:R-:W-:Y:S04]  /*6d30*/  UIMAD UR43, UR7, UR6, UR43 ;  /* 0x00000006072b72a4 */ /* 0x000fe8000f8e022b */
[----:B------:R-:W-:Y:S01]  /*6d40*/  @!P0 SHF.R.U32.HI R6, RZ, R7, R6 ;  /* 0x00000007ff068219 */ /* 0x000fe20000011606 */
[----:B------:R-:W-:Y:S01]  /*6d50*/  IMAD R8, RZ, RZ, -UR45 ;  /* 0x8000002dff087e24 */ /* 0x000fe2000f8e02ff */
[----:B---3--:R-:W-:Y:S02]  /*6d60*/  @!P0 SHF.R.U32.HI R0, RZ, R0, R3 ;  /* 0x00000000ff008219 */ /* 0x008fe40000011603 */
[----:B----4-:R-:W-:Y:S02]  /*6d70*/  @!P0 ISETP.NE.AND P2, PT, R2, 0x1, PT ;  /* 0x000000010200880c */ /* 0x010fe40003f45270 */
[----:B------:R-:W-:Y:S02]  /*6d80*/  @!P0 SEL R3, R29, R0, !P1 ;  /* 0x000000001d038207 */ /* 0x000fe40004800000 */
[----:B------:R-:W-:Y:S02]  /*6d90*/  R2UR UR4, R8 ;  /* 0x00000000080472ca */ /* 0x000fe400000e0000 */
[----:B------:R-:W-:Y:S02]  /*6da0*/  LOP3.LUT P1, RZ, R76, 0x1b0, RZ, 0xc0, !PT ;  /* 0x000001b04cff7812 */ /* 0x000fe4000782c0ff */
[----:B------:R-:W-:Y:S02]  /*6db0*/  @P3 SHF.R.U32.HI R8, RZ, 0x10, R61 ;  /* 0x00000010ff083819 */ /* 0x000fe4000001163d */
[----:B------:R-:W-:Y:S02]  /*6dc0*/  @!P0 SEL R6, R31, R6, !P2 ;  /* 0x000000061f068207 */ /* 0x000fe40005000000 */
[----:B------:R-:W-:Y:S03]  /*6dd0*/  @P3 R2UR UR53, R8 ;  /* 0x00000000083532ca */ /* 0x000fe600000e0000 */
[----:B------:R-:W-:Y:S02]  /*6de0*/  @!P0 IMAD.IADD R0, R3, 0x1, -R6 ;  /* 0x0000000103008824 */ /* 0x000fe400078e0a06 */
[----:B------:R-:W-:Y:S01]  /*6df0*/  @!P0 IMAD.IADD R3, R6, 0x1, -R3 ;  /* 0x0000000106038824 */ /* 0x000fe200078e0a03 */
[----:B------:R-:W-:Y:S01]  /*6e00*/  UIMAD UR44, UR5, UR4, UR44 ;  /* 0x00000004052c72a4 */ /* 0x000fe2000f8e022c */
[----:B------:R-:W-:Y:S02]  /*6e10*/  @!P0 IMAD R31, R0, R2, R31 ;  /* 0x00000002001f8224 */ /* 0x000fe400078e021f */
[----:B------:R-:W-:Y:S01]  /*6e20*/  @!P0 IMAD R29, R3, R4, R29 ;  /* 0x00000004031d8224 */ /* 0x000fe200078e021d */
[----:B------:R-:W-:Y:S08]  /*6e30*/  @!P1 BRA `(.L_x_99) ;  /* 0x00000000007c9947 */ /* 0x000ff00003800000 */
[----:B------:R-:W1:Y:S01]  /*6e40*/  LDCU.64 UR8, c[0x4][0x80] ;  /* 0x01001000ff0877ac */ /* 0x000e620008000a00 */
[----:B------:R-:W-:Y:S01]  /*6e50*/  MOV R2, 0x0 ;  /* 0x0000000000027802 */ /* 0x000fe20000000f00 */
[----:B------:R-:W-:Y:S02]  /*6e60*/  HFMA2 R12, -RZ, RZ, 0, 5.9604644775390625e-08 ;  /* 0x00000001ff0c7431 */ /* 0x000fe400000001ff */
[----:B------:R-:W-:Y:S01]  /*6e70*/  IMAD.MOV.U32 R8, RZ, RZ, 0x70 ;  /* 0x00000070ff087424 */ /* 0x000fe200078e00ff */
[----:B------:R2:W3:Y:S01]  /*6e80*/  LDC.64 R14, c[0x4][R2] ;  /* 0x01000000020e7b82 */ /* 0x0004e20000000a00 */
[----:B------:R-:W4:Y:S01]  /*6e90*/  LDCU.64 UR6, c[0x4][0x88] ;  /* 0x01001100ff0677ac */ /* 0x000f220008000a00 */
[----:B------:R-:W-:Y:S01]  /*6ea0*/  IMAD.MOV.U32 R13, RZ, RZ, RZ ;  /* 0x000000ffff0d7224 */ /* 0x000fe200078e00ff */
[----:B------:R-:W2:Y:S01]  /*6eb0*/  LDCU.64 UR4, c[0x4][0x8] ;  /* 0x01000100ff0477ac */ /* 0x000ea20008000a00 */
[----:B-1----:R-:W-:Y:S01]  /*6ec0*/  MOV R5, UR9 ;  /* 0x0000000900057c02 */ /* 0x002fe20008000f00 */
[----:B------:R-:W-:Y:S01]  /*6ed0*/  IMAD.U32 R4, RZ, RZ, UR8 ;  /* 0x00000008ff047e24 */ /* 0x000fe2000f8e00ff */
[----:B----4-:R-:W-:Y:S01]  /*6ee0*/  MOV R7, UR7 ;  /* 0x0000000700077c02 */ /* 0x010fe20008000f00 */
[----:B------:R-:W-:Y:S01]  /*6ef0*/  IMAD.U32 R6, RZ, RZ, UR6 ;  /* 0x00000006ff067e24 */ /* 0x000fe2000f8e00ff */
[----:B--2---:R-:W-:Y:S01]  /*6f00*/  MOV R11, UR5 ;  /* 0x00000005000b7c02 */ /* 0x004fe20008000f00 */
[----:B------:R-:W-:Y:S02]  /*6f10*/  IMAD.U32 R10, RZ, RZ, UR4 ;  /* 0x00000004ff0a7e24 */ /* 0x000fe4000f8e00ff */
[----:B------:R-:W-:Y:S07]  /*6f20*/  LEPC R20, `(.L_x_100) ;  /* 0x000000001014794e */ /* 0x000fee0000000000 */
[----:B---3-5:R-:W-:Y:S05]  /*6f30*/  CALL.ABS.NOINC R14 ;  /* 0x000000000e007343 */ /* 0x028fea0003c00000 */
.L_x_100:
[----:B------:R-:W1:Y:S01]  /*6f40*/  LDCU.64 UR8, c[0x4][0x80] ;  /* 0x01001000ff0877ac */ /* 0x000e620008000a00 */
[----:B------:R-:W2:Y:S01]  /*6f50*/  LDC.64 R2, c[0x4][R2] ;  /* 0x0100000002027b82 */ /* 0x000ea20000000a00 */
[----:B------:R-:W-:Y:S02]  /*6f60*/  HFMA2 R12, -RZ, RZ, 0, 5.9604644775390625e-08 ;  /* 0x00000001ff0c7431 */ /* 0x000fe400000001ff */
[----:B------:R-:W-:Y:S02]  /*6f70*/  IMAD.MOV.U32 R8, RZ, RZ, 0x70 ;  /* 0x00000070ff087424 */ /* 0x000fe400078e00ff */
[----:B------:R-:W-:Y:S01]  /*6f80*/  IMAD.MOV.U32 R13, RZ, RZ, RZ ;  /* 0x000000ffff0d7224 */ /* 0x000fe200078e00ff */
[----:B------:R-:W3:Y:S01]  /*6f90*/  LDCU.64 UR6, c[0x4][0x88] ;  /* 0x01001100ff0677ac */ /* 0x000ee20008000a00 */
[----:B------:R-:W4:Y:S01]  /*6fa0*/  LDCU.64 UR4, c[0x4][0x8] ;  /* 0x01000100ff0477ac */ /* 0x000f220008000a00 */
[----:B-1----:R-:W-:Y:S02]  /*6fb0*/  MOV R4, UR8 ;  /* 0x0000000800047c02 */ /* 0x002fe40008000f00 */
[----:B------:R-:W-:Y:S02]  /*6fc0*/  MOV R5, UR9 ;  /* 0x0000000900057c02 */ /* 0x000fe40008000f00 */
[----:B---3--:R-:W-:Y:S01]  /*6fd0*/  MOV R7, UR7 ;  /* 0x0000000700077c02 */ /* 0x008fe20008000f00 */
[----:B------:R-:W-:Y:S01]  /*6fe0*/  IMAD.U32 R6, RZ, RZ, UR6 ;  /* 0x00000006ff067e24 */ /* 0x000fe2000f8e00ff */
[----:B----4-:R-:W-:Y:S01]  /*6ff0*/  MOV R11, UR5 ;  /* 0x00000005000b7c02 */ /* 0x010fe20008000f00 */
[----:B------:R-:W-:Y:S02]  /*7000*/  IMAD.U32 R10, RZ, RZ, UR4 ;  /* 0x00000004ff0a7e24 */ /* 0x000fe4000f8e00ff */
[----:B------:R-:W-:Y:S07]  /*7010*/  LEPC R20, `(.L_x_99) ;  /* 0x000000001014794e */ /* 0x000fee0000000000 */
[----:B--2---:R-:W-:Y:S05]  /*7020*/  CALL.ABS.NOINC R2 ;  /* 0x0000000002007343 */ /* 0x004fea0003c00000 */
.L_x_99:
[----:B------:R-:W-:Y:S05]  /*7030*/  BSYNC.RECONVERGENT B6 ;  /* 0x0000000000067941 */ /* 0x000fea0003800200 */
.L_x_98:
[----:B------:R-:W-:Y:S01]  /*7040*/  ISETP.NE.U32.AND P3, PT, R54, RZ, PT ;  /* 0x000000ff3600720c */ /* 0x000fe20003f65070 */
[----:B------:R-:W-:Y:S01]  /*7050*/  UISETP.NE.AND UP2, UPT, UR50, URZ, UPT ;  /* 0x000000ff3200728c */ /* 0x000fe2000bf45270 */
[----:B------:R-:W-:Y:S01]  /*7060*/  ISETP.NE.U32.AND P2, PT, RZ, UR36, PT ;  /* 0x00000024ff007c0c */ /* 0x000fe2000bf45070 */
[----:B------:R-:W-:Y:S01]  /*7070*/  UISETP.NE.U32.AND UP1, UPT, UR38, URZ, UPT ;  /* 0x000000ff2600728c */ /* 0x000fe2000bf25070 */
[----:B------:R-:W-:Y:S01]  /*7080*/  ISETP.NE.AND.EX P3, PT, R55, RZ, PT, P3 ;  /* 0x000000ff3700720c */ /* 0x000fe20003f65330 */
[----:B------:R-:W-:Y:S01]  /*7090*/  UPLOP3.LUT UP0, UPT, UPT, UPT, UPT, 0x40, 0x4 ;  /* 0x000000000004789c */ /* 0x000fe20003f0e870 */
[----:B------:R-:W-:Y:S01]  /*70a0*/  ISETP.NE.AND.EX P2, PT, RZ, UR37, PT, P2 ;  /* 0x00000025ff007c0c */ /* 0x000fe2000bf45320 */
[----:B------:R-:W-:Y:S01]  /*70b0*/  UISETP.NE.AND.EX UP1, UPT, UR39, URZ, UPT, UP1 ;  /* 0x000000ff2700728c */ /* 0x000fe2000bf25310 */
[----:B------:R-:W-:Y:S04]  /*70c0*/  PLOP3.LUT P4, PT, PT, PT, UP2, 0x80, 0x8 ;  /* 0x000000000008781c */ /* 0x000fe80003f8f028 */
[----:B------:R-:W-:Y:S01]  /*70d0*/  P2R R81, PR, RZ, 0x10 ;  /* 0x00000010ff517803 */ /* 0x000fe20000000000 */
[----:B------:R-:W-:Y:S06]  /*70e0*/  @UP2 UPLOP3.LUT UP0, UPT, UPT, UPT, UP1, 0x80, 0x8 ;  /* 0x000000000008289c */ /* 0x000fec0003f0f010 */
[----:B------:R-:W-:Y:S01]  /*70f0*/  PLOP3.LUT P0, PT, PT, PT, UP0, 0x80, 0x8 ;  /* 0x000000000008781c */ /* 0x000fe20003f0f008 */
[----:B------:R-:W-:Y:S01]  /*7100*/  @!UPT UIADD3 URZ, UPT, UPT, URZ, URZ, URZ ;  /* 0x000000fffffff290 */ /* 0x000fe2000fffe0ff */
[----:B------:R-:W-:Y:S11]  /*7110*/  BRA.U !UP1, `(.L_x_101) ;  /* 0x0000000109387547 */ /* 0x000ff6000b800000 */
[----:B------:R-:W-:Y:S01]  /*7120*/  UISETP.NE.U32.AND UP0, UPT, UR36, URZ, UPT ;  /* 0x000000ff2400728c */ /* 0x000fe2000bf05070 */
[----:B------:R-:W-:Y:S02]  /*7130*/  HFMA2 R0, -RZ, RZ, 0, 5.9604644775390625e-08 ;  /* 0x00000001ff007431 */ /* 0x000fe400000001ff */
[----:B------:R-:W-:Y:S01]  /*7140*/  IMAD.MOV.U32 R59, RZ, RZ, 0x1 ;  /* 0x00000001ff3b7424 */ /* 0x000fe200078e00ff */
[----:B------:R-:W-:Y:S06]  /*7150*/  UISETP.NE.AND.EX UP0, UPT, UR37, URZ, UPT, UP0 ;  /* 0x000000ff2500728c */ /* 0x000fec000bf05300 */
[----:B------:R-:W-:Y:S05]  /*7160*/  PLOP3.LUT P1, PT, PT, PT, UP0, 0x80, 0x8 ;  /* 0x000000000008781c */ /* 0x000fea0003f2f008 */
[----:B------:R-:W1:Y:S01]  /*7170*/  @UP0 LDCU.64 UR6, c[0x0][0x988] ;  /* 0x00013100ff0607ac */ /* 0x000e620008000a00 */
[----:B------:R-:W-:Y:S07]  /*7180*/  @UP0 UIMAD UR4, UR48, UR38, URZ ;  /* 0x00000026300402a4 */ /* 0x000fee000f8e02ff */
[----:B------:R-:W-:Y:S01]  /*7190*/  @!P1 PRMT R59, R0, 0x7610, R59 ;  /* 0x00007610003b9816 */ /* 0x000fe2000000003b */
[----:B-1----:R-:W-:Y:S03]  /*71a0*/  @UP0 UIMAD.WIDE UR6, UR4, 0x4, UR6 ;  /* 0x00000004040608a5 */ /* 0x002fe6000f8e0206 */
[----:B------:R-:W1:Y:S03]  /*71b0*/  @!UP0 LDCU UR4, c[0x0][0x980] ;  /* 0x00013000ff0487ac */ /* 0x000e660008000800 */
[----:B------:R-:W-:Y:S01]  /*71c0*/  IMAD.U32 R2, RZ, RZ, UR6 ;  /* 0x00000006ff027e24 */ /* 0x000fe2000f8e00ff */
[----:B------:R-:W-:Y:S05]  /*71d0*/  MOV R3, UR7 ;  /* 0x0000000700037c02 */ /* 0x000fea0008000f00 */
[----:B-----5:R2:W5:Y:S02]  /*71e0*/  @P1 LDG.E R35, desc[UR46][R2.64] ;  /* 0x0000002e02231981 */ /* 0x020564000c1e1900 */
[----:B-12---:R-:W-:Y:S02]  /*71f0*/  @!P1 IMAD.U32 R35, RZ, RZ, UR4 ;  /* 0x00000004ff239e24 */ /* 0x006fe4000f8e00ff */
.L_x_101:
[----:B------:R-:W-:Y:S05]  /*7200*/  @!P3 BRA `(.L_x_102) ;  /* 0x000000000020b947 */ /* 0x000fea0003800000 */
[----:B------:R-:W-:Y:S04]  /*7210*/  ISETP.NE.U32.AND P1, PT, R52, RZ, PT ;  /* 0x000000ff3400720c */ /* 0x000fe80003f25070 */
[----:B------:R-:W-:Y:S11]  /*7220*/  ISETP.NE.AND.EX P1, PT, R53, RZ, PT, P1 ;  /* 0x000000ff3500720c */ /* 0x000ff60003f25310 */
[----:B------:R-:W-:Y:S02]  /*7230*/  @!UPT UIADD3 URZ, UPT, UPT, URZ, URZ, URZ ;  /* 0x000000fffffff290 */ /* 0x000fe4000fffe0ff */
[----:B------:R-:W1:Y:S01]  /*7240*/  @P1 LDC.64 R2, c[0x0][0x9a8] ;  /* 0x00026a00ff021b82 */ /* 0x000e620000000a00 */
[----:B------:R-:W-:Y:S04]  /*7250*/  @P1 IMAD R0, R54, UR48, RZ ;  /* 0x0000003036001c24 */ /* 0x000fe8000f8e02ff */
[----:B-1----:R-:W-:Y:S05]  /*7260*/  @P1 IMAD.WIDE R2, R0, 0x4, R2 ;  /* 0x0000000400021825 */ /* 0x002fea00078e0202 */
[----:B-----5:R1:W5:Y:S02]  /*7270*/  @P1 LDG.E R33, desc[UR46][R2.64] ;  /* 0x0000002e02211981 */ /* 0x020364000c1e1900 */
[----:B-1----:R-:W2:Y:S02]  /*7280*/  @!P1 LDC R33, c[0x0][0x9a0] ;  /* 0x00026800ff219b82 */ /* 0x002ea40000000800 */
.L_x_102:
[----:B-----5:R-:W-:Y:S01]  /*7290*/  FSETP.NEU.AND P1, PT, R35, RZ, PT ;  /* 0x000000ff2300720b */ /* 0x020fe20003f2d000 */
[----:B------:R-:W-:Y:S01]  /*72a0*/  IMAD.SHL.U32 R86, R73, 0x2, RZ ;  /* 0x0000000249567824 */ /* 0x000fe200078e00ff */
[----:B------:R-:W-:Y:S01]  /*72b0*/  SEL R0, RZ, 0xffffffff, P2 ;  /* 0xffffffffff007807 */ /* 0x000fe20001000000 */
[----:B------:R-:W-:Y:S01]  /*72c0*/  BSSY B1, `(.L_x_103) ;  /* 0x000002c000017945 */ /* 0x000fe20003800000 */
[----:B------:R-:W-:Y:S01]  /*72d0*/  @P4 LOP3.LUT P2, RZ, R59, 0xff, RZ, 0xc0, !PT ;  /* 0x000000ff3bff4812 */ /* 0x000fe2000784c0ff */
[----:B------:R-:W-:Y:S01]  /*72e0*/  VIADD R83, R86, UR51 ;  /* 0x0000003356537c36 */ /* 0x000fe20008000000 */
[----:B------:R-:W-:Y:S01]  /*72f0*/  @P4 SEL R5, RZ, 0xffffffff, P1 ;  /* 0xffffffffff054807 */ /* 0x000fe20000800000 */
[----:B------:R-:W-:Y:S01]  /*7300*/  IMAD.MOV.U32 R85, RZ, RZ, 0x1 ;  /* 0x00000001ff557424 */ /* 0x000fe200078e00ff */
[----:B------:R-:W-:Y:S01]  /*7310*/  LOP3.LUT R72, R72, 0x1, RZ, 0x3c, !PT ;  /* 0x0000000148487812 */ /* 0x000fe200078e3cff */
[----:B------:R-:W-:Y:S01]  /*7320*/  IMAD.IADD R34, R32, 0x1, R17 ;  /* 0x0000000120227824 */ /* 0x000fe200078e0211 */
[----:B------:R-:W-:Y:S01]  /*7330*/  @P0 SEL R5, R0, R5, !P2 ;  /* 0x0000000500050207 */ /* 0x000fe20005000000 */
[----:B------:R-:W-:Y:S01]  /*7340*/  IMAD.MOV.U32 R39, RZ, RZ, RZ ;  /* 0x000000ffff277224 */ /* 0x000fe200078e00ff */
[----:B------:R-:W-:Y:S02]  /*7350*/  LEA R84, R30, UR51, 0x3 ;  /* 0x000000331e547c11 */ /* 0x000fe4000f8e18ff */
[----:B------:R-:W-:Y:S02]  /*7360*/  CS2R R50, SRZ ;  /* 0x0000000000327805 */ /* 0x000fe4000001ff00 */
[----:B------:R-:W-:Y:S02]  /*7370*/  @P4 LOP3.LUT R80, R5, 0x1, RZ, 0xc0, !PT ;  /* 0x0000000105504812 */ /* 0x000fe400078ec0ff */
[----:B------:R-:W-:Y:S02]  /*7380*/  CS2R R48, SRZ ;  /* 0x0000000000307805 */ /* 0x000fe4000001ff00 */
[----:B------:R-:W-:Y:S02]  /*7390*/  SHF.L.U32 R3, R71, 0x1f, RZ ;  /* 0x0000001f47037819 */ /* 0x000fe400000006ff */
[----:B------:R-:W-:Y:S02]  /*73a0*/  CS2R R42, SRZ ;  /* 0x00000000002a7805 */ /* 0x000fe4000001ff00 */
[----:B------:R-:W-:Y:S02]  /*73b0*/  ISETP.NE.U32.OR P5, PT, R80, 0x1, !P4 ;  /* 0x000000015000780c */ /* 0x000fe400067a5470 */
[----:B------:R-:W-:Y:S02]  /*73c0*/  CS2R R40, SRZ ;  /* 0x0000000000287805 */ /* 0x000fe4000001ff00 */
[----:B------:R-:W-:Y:S01]  /*73d0*/  PLOP3.LUT P0, PT, PT, PT, UP1, 0x80, 0x8 ;  /* 0x000000000008781c */ /* 0x000fe20003f0f018 */
[----:B------:R-:W-:Y:S01]  /*73e0*/  IMAD.IADD R82, R78, 0x1, R83 ;  /* 0x000000014e527824 */ /* 0x000fe200078e0253 */
[----:B------:R-:W-:Y:S02]  /*73f0*/  LOP3.LUT P2, R79, R59, 0xff, RZ, 0xc0, !PT ;  /* 0x000000ff3b4f7812 */ /* 0x000fe4000784c0ff */
[----:B------:R-:W-:Y:S05]  /*7400*/  SEL R87, RZ, 0xffffffff, P1 ;  /* 0xffffffffff577807 */ /* 0x000fea0000800000 */
[----:B------:R-:W-:Y:S04]  /*7410*/  @P5 SHF.L.U32 R2, R72, 0x1f, RZ ;  /* 0x0000001f48025819 */ /* 0x000fe800000006ff */
[----:B------:R-:W-:Y:S01]  /*7420*/  @P0 SEL R87, R0, R87, !P2 ;  /* 0x0000005700570207 */ /* 0x000fe20005000000 */
[----:B------:R-:W1:Y:S03]  /*7430*/  @P5 SYNCS.PHASECHK.TRANS64.TRYWAIT P4, [UR51+0x110], R2 ;  /* 0x00011002ff0055a7 */ /* 0x000e660008081133 */
[----:B------:R-:W-:Y:S01]  /*7440*/  LOP3.LUT R87, R87, 0x1, RZ, 0xc0, !PT ;  /* 0x0000000157577812 */ /* 0x000fe200078ec0ff */
[----:B------:R3:W4:Y:S01]  /*7450*/  SYNCS.PHASECHK.TRANS64.TRYWAIT P3, [R84+URZ+0x170], R3 ;  /* 0x00017003540075a7 */ /* 0x00072200080611ff */
[----:B-1----:R-:W-:Y:S01]  /*7460*/  @P5 SEL R85, RZ, 0x1, !P4 ;  /* 0x00000001ff555807 */ /* 0x002fe20006000000 */
[----:B---3--:R-:W-:Y:S06]  /*7470*/  @!P5 BRA `(.L_x_104) ;  /* 0x000000000040d947 */ /* 0x008fec0003800000 */
[----:B------:R-:W-:Y:S01]  /*7480*/  ISETP.NE.AND P1, PT, R85, RZ, PT ;  /* 0x000000ff5500720c */ /* 0x000fe20003f25270 */
[----:B------:R-:W-:Y:S01]  /*7490*/  BSSY B0, `(.L_x_105) ;  /* 0x000000a000007945 */ /* 0x000fe20003800000 */
[----:B------:R-:W-:Y:S01]  /*74a0*/  ISETP.NE.U32.AND P0, PT, R87, 0x1, PT ;  /* 0x000000015700780c */ /* 0x000fe20003f05070 */
[----:B------:R-:W-:Y:S01]  /*74b0*/  IMAD.MOV.U32 R50, RZ, RZ, RZ ;  /* 0x000000ffff327224 */ /* 0x000fe200078e00ff */
[----:B------:R-:W-:Y:S02]  /*74c0*/  CS2R R42, SRZ ;  /* 0x00000000002a7805 */ /* 0x000fe4000001ff00 */
[----:B------:R-:W-:Y:S02]  /*74d0*/  CS2R R40, SRZ ;  /* 0x0000000000287805 */ /* 0x000fe4000001ff00 */
[----:B------:R-:W-:Y:S05]  /*74e0*/  CS2R R48, SRZ ;  /* 0x0000000000307805 */ /* 0x000fea000001ff00 */
[----:B------:R-:W-:Y:S05]  /*74f0*/  @P1 BRA `(.L_x_106) ;  /* 0x00000000000c1947 */ /* 0x000fea0003800000 */
[----:B------:R-:W-:Y:S04]  /*7500*/  SHF.L.U32 R5, R72, 0x1f, RZ ;  /* 0x0000001f48057819 */ /* 0x000fe800000006ff */
[----:B------:R-:W1:Y:S02]  /*7510*/  SYNCS.PHASECHK.TRANS64.TRYWAIT P1, [UR51+0x110], R5 ;  /* 0x00011005ff0075a7 */ /* 0x000e640008021133 */
[----:B-1----:R-:W-:Y:S05]  /*7520*/  @!P1 BRA `(.L_x_107) ;  /* 0x0000003000489947 */ /* 0x002fea0003800000 */
.L_x_106:
[----:B------:R-:W-:Y:S05]  /*7530*/  BSYNC B0 ;  /* 0x0000000000007941 */ /* 0x000fea0003800000 */
.L_x_105:
[----:B------:R-:W-:Y:S05]  /*7540*/  @P0 WARPSYNC.ALL ;  /* 0x0000000000000948 */ /* 0x000fea0003800000 */
[----:B------:R3:W1:Y:S01]  /*7550*/  @P0 LDSM.16.M88.4 R40, [R86+UR51+0x200] ;  /* 0x000200335628083b */ /* 0x0006620008000200 */
[----:B------:R-:W-:Y:S03]  /*7560*/  HFMA2 R39, -RZ, RZ, 0, 5.9604644775390625e-08 ;  /* 0x00000001ff277431 */ /* 0x000fe600000001ff */
[----:B------:R3:W1:Y:S02]  /*7570*/  @P0 LDSM.16.M88.4 R48, [R82+0x200] ;  /* 0x000200005230083b */ /* 0x0006640000000200 */
.L_x_104:
[----:B------:R-:W-:Y:S05]  /*7580*/  BSYNC B1 ;  /* 0x0000000000017941 */ /* 0x000fea0003800000 */
.L_x_103:
[----:B-1----:R-:W-:Y:S04]  /*7590*/  SHF.R.U32.HI R0, RZ, 0x15, R34 ;  /* 0x00000015ff007819 */ /* 0x002fe80000011622 */
[----:B------:R-:W-:Y:S01]  /*75a0*/  LOP3.LUT P0, RZ, R0, 0x3, R75, 0x48, !PT ;  /* 0x0000000300ff7812 */ /* 0x000fe2000780484b */
[----:B------:R-:W-:Y:S01]  /*75b0*/  @!UPT UIADD3 URZ, UPT, UPT, URZ, URZ, URZ ;  /* 0x000000fffffff290 */ /* 0x000fe2000fffe0ff */
[----:B----4-:R-:W-:Y:S11]  /*75c0*/  @P3 BRA `(.L_x_108) ;  /* 0x0000000000083947 */ /* 0x010ff60003800000 */
[----:B------:R-:W1:Y:S02]  /*75d0*/  SYNCS.PHASECHK.TRANS64.TRYWAIT P1, [R84+URZ+0x170], R3 ;  /* 0x00017003540075a7 */ /* 0x000e6400080211ff */
[----:B-1----:R-:W-:Y:S05]  /*75e0*/  @!P1 BRA `(.L_x_109) ;  /* 0x0000003000309947 */ /* 0x002fea0003800000 */
.L_x_108:
[----:B------:R-:W-:Y:S05]  /*75f0*/  @!P0 BRA `(.L_x_110) ;  /* 0x0000000000408947 */ /* 0x000fea0003800000 */
[----:B------:R-:W4:Y:S01]  /*7600*/  LDCU.64 UR8, c[0x4][0x70] ;  /* 0x01000e00ff0877ac */ /* 0x000f220008000a00 */
[----:B-1----:R-:W-:Y:S01]  /*7610*/  MOV R3, 0x0 ;  /* 0x0000000000037802 */ /* 0x002fe20000000f00 */
[----:B------:R-:W-:Y:S02]  /*7620*/  HFMA2 R12, -RZ, RZ, 0, 5.9604644775390625e-08 ;  /* 0x00000001ff0c7431 */ /* 0x000fe400000001ff */
[----:B------:R-:W-:Y:S02]  /*7630*/  IMAD.MOV.U32 R8, RZ, RZ, 0x192 ;  /* 0x00000192ff087424 */ /* 0x000fe400078e00ff */
[----:B------:R-:W-:Y:S01]  /*7640*/  IMAD.MOV.U32 R13, RZ, RZ, RZ ;  /* 0x000000ffff0d7224 */ /* 0x000fe200078e00ff */
[----:B------:R-:W1:Y:S01]  /*7650*/  LDCU.64 UR6, c[0x4][0x78] ;  /* 0x01000f00ff0677ac */ /* 0x000e620008000a00 */
[----:B------:R-:W2:Y:S01]  /*7660*/  LDC.64 R2, c[0x4][R3] ;  /* 0x0100000003027b82 */ /* 0x000ea20000000a00 */
[----:B------:R-:W5:Y:S01]  /*7670*/  LDCU.64 UR4, c[0x4][0x10] ;  /* 0x01000200ff0477ac */ /* 0x000f620008000a00 */
[----:B----4-:R-:W-:Y:S01]  /*7680*/  MOV R5, UR9 ;  /* 0x0000000900057c02 */ /* 0x010fe20008000f00 */
[----:B------:R-:W-:Y:S01]  /*7690*/  IMAD.U32 R4, RZ, RZ, UR8 ;  /* 0x00000008ff047e24 */ /* 0x000fe2000f8e00ff */
[----:B-1----:R-:W-:Y:S01]  /*76a0*/  MOV R7, UR7 ;  /* 0x0000000700077c02 */ /* 0x002fe20008000f00 */
[----:B------:R-:W-:Y:S01]  /*76b0*/  IMAD.U32 R6, RZ, RZ, UR6 ;  /* 0x00000006ff067e24 */ /* 0x000fe2000f8e00ff */
[----:B-----5:R-:W-:Y:S01]  /*76c0*/  MOV R11, UR5 ;  /* 0x00000005000b7c02 */ /* 0x020fe20008000f00 */
[----:B------:R-:W-:Y:S02]  /*76d0*/  IMAD.U32 R10, RZ, RZ, UR4 ;  /* 0x00000004ff0a7e24 */ /* 0x000fe4000f8e00ff */
[----:B------:R-:W-:Y:S07]  /*76e0*/  LEPC R20, `(.L_x_110) ;  /* 0x000000001014794e */ /* 0x000fee0000000000 */
[----:B--23--:R-:W-:Y:S05]  /*76f0*/  CALL.ABS.NOINC R2 ;  /* 0x0000000002007343 */ /* 0x00cfea0003c00000 */
.L_x_110:
[----:B------:R-:W-:Y:S05]  /*7700*/  WARPSYNC.ALL ;  /* 0x0000000000007948 */ /* 0x000fea0003800000 */
[----:B------:R-:W-:Y:S01]  /*7710*/  R2UR UR4, R34 ;  /* 0x00000000220472ca */ /* 0x000fe200000e0000 */
[--C-:B------:R-:W-:Y:S01]  /*7720*/  HADD2.F32 R20, -RZ, R40.reuse.H0_H0 ;  /* 0x20000028ff147230 */ /* 0x100fe20000004100 */
[----:B------:R-:W-:Y:S01]  /*7730*/  ISETP.NE.AND P1, PT, R74, RZ, PT ;  /* 0x000000ff4a00720c */ /* 0x000fe20003f25270 */
[----:B------:R-:W-:Y:S01]  /*7740*/  HADD2.F32 R21, -RZ, R40.H1_H1 ;  /* 0x30000028ff157230 */ /* 0x000fe20000004100 */
[----:B------:R-:W-:Y:S01]  /*7750*/  ISETP.NE.AND P6, PT, R81, RZ, PT ;  /* 0x000000ff5100720c */ /* 0x000fe20003fc5270 */
[--C-:B------:R-:W-:Y:S01]  /*7760*/  HADD2.F32 R36, -RZ, R41.reuse.H0_H0 ;  /* 0x20000029ff247230 */ /* 0x100fe20000004100 */
[----:B------:R-:W-:Y:S01]  /*7770*/  BSSY.RECONVERGENT B0, `(.L_x_111) ;  /* 0x000004c000007945 */ /* 0x000fe20003800200 */
[----:B------:R-:W-:Y:S01]  /*7780*/  HADD2.F32 R38, -RZ, R41.H1_H1 ;  /* 0x30000029ff267230 */ /* 0x000fe20000004100 */
[----:B------:R-:W-:Y:S01]  /*7790*/  ISETP.NE.U32.OR P0, PT, R80, 0x1, !P6 ;  /* 0x000000015000780c */ /* 0x000fe20007705470 */
[----:B------:R-:W-:Y:S04]  /*77a0*/  HADD2.F32 R37, -RZ, R49.H0_H0 ;  /* 0x20000031ff257230 */ /* 0x000fe80000004100 */
[----:B------:R-:W2:Y:S02]  /*77b0*/  LDTM.16dp256bit.x4 R4, tmem[UR4] ;  /* 0x00000004000479ee */ /* 0x000ea40008120000 */
[C---:B--2---:R-:W-:Y:S01]  /*77c0*/  FMUL R0, R33.reuse, R4 ;  /* 0x0000000421007220 */ /* 0x044fe20000400000 */
[C---:B------:R-:W-:Y:S01]  /*77d0*/  FMUL R2, R33.reuse, R5 ;  /* 0x0000000521027220 */ /* 0x040fe20000400000 */
[C---:B-1----:R-:W-:Y:S01]  /*77e0*/  FMUL R3, R33.reuse, R6 ;  /* 0x0000000621037220 */ /* 0x042fe20000400000 */
[----:B------:R-:W-:Y:S01]  /*77f0*/  FMUL R7, R33, R7 ;  /* 0x0000000721077220 */ /* 0x000fe20000400000 */
[C---:B------:R-:W-:Y:S01]  /*7800*/  FFMA R0, R35.reuse, R20, R0 ;  /* 0x0000001423007223 */ /* 0x040fe20000000000 */
[C---:B------:R-:W-:Y:S01]  /*7810*/  FFMA R2, R35.reuse, R21, R2 ;  /* 0x0000001523027223 */ /* 0x040fe20000000002 */
[C---:B------:R-:W-:Y:S01]  /*7820*/  FFMA R3, R35.reuse, R36, R3 ;  /* 0x0000002423037223 */ /* 0x040fe20000000003 */
[--C-:B------:R-:W-:Y:S02]  /*7830*/  HADD2.F32 R20, -RZ, R42.reuse.H0_H0 ;  /* 0x2000002aff147230 */ /* 0x100fe40000004100 */
[----:B------:R-:W-:Y:S01]  /*7840*/  FFMA R7, R35, R38, R7 ;  /* 0x0000002623077223 */ /* 0x000fe20000000007 */
[C---:B------:R-:W-:Y:S01]  /*7850*/  FMUL R4, R33.reuse, R8 ;  /* 0x0000000821047220 */ /* 0x040fe20000400000 */
[----:B------:R-:W-:Y:S01]  /*7860*/  HADD2.F32 R36, -RZ, R42.H1_H1 ;  /* 0x3000002aff247230 */ /* 0x000fe20000004100 */
[----:B------:R-:W-:Y:S01]  /*7870*/  F2FP.F16.F32.PACK_AB R44, R2, R0 ;  /* 0x00000000022c723e */ /* 0x000fe200000000ff */
[----:B------:R-:W-:Y:S01]  /*7880*/  FMUL R5, R33, R9 ;  /* 0x0000000921057220 */ /* 0x000fe20000400000 */
[--C-:B------:R-:W-:Y:S01]  /*7890*/  HADD2.F32 R21, -RZ, R43.reuse.H0_H0 ;  /* 0x2000002bff157230 */ /* 0x100fe20000004100 */
[----:B------:R-:W-:Y:S01]  /*78a0*/  F2FP.F16.F32.PACK_AB R45, R7, R3 ;  /* 0x00000003072d723e */ /* 0x000fe200000000ff */
[C---:B------:R-:W-:Y:S01]  /*78b0*/  FFMA R4, R35.reuse, R20, R4 ;  /* 0x0000001423047223 */ /* 0x040fe20000000004 */
[----:B------:R-:W-:Y:S01]  /*78c0*/  FFMA R5, R35, R36, R5 ;  /* 0x0000002423057223 */ /* 0x000fe20000000005 */
[C---:B------:R-:W-:Y:S01]  /*78d0*/  FMUL R6, R33.reuse, R10 ;  /* 0x0000000a21067220 */ /* 0x040fe20000400000 */
[----:B------:R-:W-:Y:S02]  /*78e0*/  HADD2.F32 R20, -RZ, R43.H1_H1 ;  /* 0x3000002bff147230 */ /* 0x000fe40000004100 */
[C---:B------:R-:W-:Y:S01]  /*78f0*/  FMUL R11, R33.reuse, R11 ;  /* 0x0000000b210b7220 */ /* 0x040fe20000400000 */
[----:B------:R-:W-:Y:S01]  /*7900*/  FMUL R8, R33, R12 ;  /* 0x0000000c21087220 */ /* 0x000fe20000400000 */
[----:B------:R-:W-:Y:S01]  /*7910*/  FFMA R6, R35, R21, R6 ;  /* 0x0000001523067223 */ /* 0x000fe20000000006 */
[--C-:B------:R-:W-:Y:S02]  /*7920*/  HADD2.F32 R21, -RZ, R48.reuse.H0_H0 ;  /* 0x20000030ff157230 */ /* 0x100fe40000004100 */
[C---:B------:R-:W-:Y:S01]  /*7930*/  FMUL R9, R33.reuse, R13 ;  /* 0x0000000d21097220 */ /* 0x040fe20000400000 */
[----:B------:R-:W-:Y:S02]  /*7940*/  HADD2.F32 R36, -RZ, R48.H1_H1 ;  /* 0x30000030ff247230 */ /* 0x000fe40000004100 */
[----:B------:R-:W-:Y:S01]  /*7950*/  FMUL R10, R33, R14 ;  /* 0x0000000e210a7220 */ /* 0x000fe20000400000 */
[C---:B------:R-:W-:Y:S01]  /*7960*/  FFMA R11, R35.reuse, R20, R11 ;  /* 0x00000014230b7223 */ /* 0x040fe2000000000b */
[C---:B------:R-:W-:Y:S01]  /*7970*/  FFMA R8, R35.reuse, R21, R8 ;  /* 0x0000001523087223 */ /* 0x040fe20000000008 */
[----:B------:R-:W-:Y:S02]  /*7980*/  HADD2.F32 R20, -RZ, R49.H1_H1 ;  /* 0x30000031ff147230 */ /* 0x000fe40000004100 */
[----:B------:R-:W-:Y:S01]  /*7990*/  FFMA R9, R35, R36, R9 ;  /* 0x0000002423097223 */ /* 0x000fe20000000009 */
[----:B------:R-:W-:Y:S01]  /*79a0*/  FMUL R15, R33, R15 ;  /* 0x0000000f210f7220 */ /* 0x000fe20000400000 */
[--C-:B------:R-:W-:Y:S02]  /*79b0*/  HADD2.F32 R21, -RZ, R50.reuse.H0_H0 ;  /* 0x20000032ff157230 */ /* 0x100fe40000004100 */
[----:B------:R-:W-:Y:S01]  /*79c0*/  FFMA R10, R35, R37, R10 ;  /* 0x00000025230a7223 */ /* 0x000fe2000000000a */
[C---:B------:R-:W-:Y:S01]  /*79d0*/  FMUL R12, R33.reuse, R16 ;  /* 0x00000010210c7220 */ /* 0x040fe20000400000 */
[----:B------:R-:W-:Y:S02]  /*79e0*/  HADD2.F32 R36, -RZ, R50.H1_H1 ;  /* 0x30000032ff247230 */ /* 0x000fe40000004100 */
[C---:B------:R-:W-:Y:S01]  /*79f0*/  FMUL R13, R33.reuse, R17 ;  /* 0x00000011210d7220 */ /* 0x040fe20000400000 */
[--C-:B------:R-:W-:Y:S02]  /*7a00*/  HADD2.F32 R37, -RZ, R51.reuse.H0_H0 ;  /* 0x20000033ff257230 */ /* 0x100fe40000004100 */
[----:B------:R-:W-:Y:S01]  /*7a10*/  FMUL R14, R33, R18 ;  /* 0x00000012210e7220 */ /* 0x000fe20000400000 */
[----:B------:R-:W-:Y:S02]  /*7a20*/  HADD2.F32 R38, -RZ, R51.H1_H1 ;  /* 0x30000033ff267230 */ /* 0x000fe40000004100 */
[----:B------:R-:W-:Y:S01]  /*7a30*/  FFMA R15, R35, R20, R15 ;  /* 0x00000014230f7223 */ /* 0x000fe2000000000f */
[----:B------:R-:W-:Y:S01]  /*7a40*/  FMUL R19, R33, R19 ;  /* 0x0000001321137220 */ /* 0x000fe20000400000 */
[C---:B------:R-:W-:Y:S01]  /*7a50*/  FFMA R12, R35.reuse, R21, R12 ;  /* 0x00000015230c7223 */ /* 0x040fe2000000000c */
[C---:B------:R-:W-:Y:S01]  /*7a60*/  FFMA R13, R35.reuse, R36, R13 ;  /* 0x00000024230d7223 */ /* 0x040fe2000000000d */
[C---:B------:R-:W-:Y:S01]  /*7a70*/  FFMA R14, R35.reuse, R37, R14 ;  /* 0x00000025230e7223 */ /* 0x040fe2000000000e */
[----:B------:R-:W-:Y:S01]  /*7a80*/  FFMA R19, R35, R38, R19 ;  /* 0x0000002623137223 */ /* 0x000fe20000000013 */
[----:B------:R-:W-:Y:S02]  /*7a90*/  F2FP.F16.F32.PACK_AB R46, R5, R4 ;  /* 0x00000004052e723e */ /* 0x000fe400000000ff */
[----:B------:R-:W-:Y:S02]  /*7aa0*/  F2FP.F16.F32.PACK_AB R47, R11, R6 ;  /* 0x000000060b2f723e */ /* 0x000fe400000000ff */
[----:B------:R-:W-:Y:S02]  /*7ab0*/  F2FP.F16.F32.PACK_AB R88, R9, R8 ;  /* 0x000000080958723e */ /* 0x000fe400000000ff */
[----:B------:R-:W-:Y:S01]  /*7ac0*/  F2FP.F16.F32.PACK_AB R89, R15, R10 ;  /* 0x0000000a0f59723e */ /* 0x000fe200000000ff */
[----:B------:R1:W-:Y:S01]  /*7ad0*/  STSM.16.M88.4 [R83+0x200], R44 ;  /* 0x0002002c53007844 */ /* 0x0003e20000000200 */
[----:B------:R-:W-:Y:S02]  /*7ae0*/  F2FP.F16.F32.PACK_AB R90, R13, R12 ;  /* 0x0000000c0d5a723e */ /* 0x000fe400000000ff */
[----:B------:R-:W-:Y:S05]  /*7af0*/  F2FP.F16.F32.PACK_AB R91, R19, R14 ;  /* 0x0000000e135b723e */ /* 0x000fea00000000ff */
[----:B------:R1:W-:Y:S01]  /*7b00*/  STSM.16.M88.4 [R82+0x200], R88 ;  /* 0x0002005852007844 */ /* 0x0003e20000000200 */
[----:B------:R-:W-:Y:S01]  /*7b10*/  @!PT LDS RZ, [RZ] ;  /* 0x00000000fffff984 */ /* 0x000fe20000000800 */
[----:B------:R-:W-:Y:S01]  /*7b20*/  @!PT LDS RZ, [RZ] ;  /* 0x00000000fffff984 */ /* 0x000fe20000000800 */
[----:B------:R-:W-:Y:S01]  /*7b30*/  @!PT LDS RZ, [RZ] ;  /* 0x00000000fffff984 */ /* 0x000fe20000000800 */
[----:B------:R-:W-:Y:S01]  /*7b40*/  @!PT LDS RZ, [RZ] ;  /* 0x00000000fffff984 */ /* 0x000fe20000000800 */
[----:B------:R2:W-:Y:S07]  /*7b50*/  MEMBAR.ALL.CTA ;  /* 0x0000000000007992 */ /* 0x0005ee0000008000 */
[----:B--2---:R-:W2:Y:S02]  /*7b60*/  FENCE.VIEW.ASYNC.S ;  /* 0x00000000000073c6 */ /* 0x004ea40000000000 */
[----:B--2---:R-:W-:Y:S06]  /*7b70*/  BAR.SYNC.DEFER_BLOCKING 0x1, 0x80 ;  /* 0x0042000000007b1d */ /* 0x004fec0000010000 */
[----:B------:R-:W-:Y:S05]  /*7b80*/  @P1 BRA `(.L_x_112) ;  /* 0x0000000000281947 */ /* 0x000fea0003800000 */
[----:B------:R-:W-:Y:S02]  /*7b90*/  UIADD3 UR6, UPT, UPT, UR51, 0x200, URZ ;  /* 0x0000020033067890 */ /* 0x000fe4000fffe0ff */
[----:B------:R-:W-:Y:S01]  /*7ba0*/  UIADD3 UR4, UP0, UPT, UR56, 0x780, URZ ;  /* 0x0000078038047890 */ /* 0x000fe2000ff1e0ff */
[----:B------:R-:W-:Y:S03]  /*7bb0*/  UMOV UR41, UR52 ;  /* 0x0000003400297c82 */ /* 0x000fe60008000000 */
[----:B------:R-:W-:Y:S01]  /*7bc0*/  MOV R76, UR6 ;  /* 0x00000006004c7c02 */ /* 0x000fe20008000f00 */
[----:B------:R-:W-:Y:S03]  /*7bd0*/  UIADD3.X UR5, UPT, UPT, URZ, UR57, URZ, UP0, !UPT ;  /* 0x00000039ff057290 */ /* 0x000fe600087fe4ff */
[----:B------:R-:W-:Y:S11]  /*7be0*/  R2UR UR40, R76 ;  /* 0x000000004c2872ca */ /* 0x000ff600000e0000 */
[----:B------:R-:W-:Y:S02]  /*7bf0*/  @!UPT UIADD3 URZ, UPT, UPT, URZ, URZ, URZ ;  /* 0x000000fffffff290 */ /* 0x000fe4000fffe0ff */
[----:B------:R2:W-:Y:S01]  /*7c00*/  UTMASTG.5D [UR40], [UR4] ;  /* 0x00000028040073b5 */ /* 0x0005e20008020000 */
[----:B------:R0:W-:Y:S01]  /*7c10*/  UTMACMDFLUSH ;  /* 0x00000000000079b7 */ /* 0x0001e20000000000 */
[----:B--2---:R-:W-:Y:S04]  /*7c20*/  DEPBAR.LE SB0, 0x1 ;  /* 0x000080400000791a */ /* 0x004fe80000000000 */
.L_x_112:
[----:B------:R-:W-:Y:S05]  /*7c30*/  BSYNC.RECONVERGENT B0 ;  /* 0x0000000000007941 */ /* 0x000fea0003800200 */
.L_x_111:
[----:B------:R-:W-:Y:S01]  /*7c40*/  BAR.SYNC.DEFER_BLOCKING 0x1, 0x80 ;  /* 0x0042000000007b1d */ /* 0x000fe20000010000 */
[----:B------:R-:W-:Y:S01]  /*7c50*/  LEA R4, R39, UR51, 0x3 ;  /* 0x0000003327047c11 */ /* 0x000fe2000f8e18ff */
[----:B------:R-:W-:Y:S01]  /*7c60*/  UISETP.NE.AND UP0, UPT, UR54, URZ, UPT ;  /* 0x000000ff3600728c */ /* 0x000fe2000bf05270 */
[----:B------:R-:W-:Y:S08]  /*7c70*/  @P0 SHF.L.U32 R3, R72, 0x1f, RZ ;  /* 0x0000001f48030819 */ /* 0x000ff000000006ff */
[----:B------:R-:W-:Y:S05]  /*7c80*/  BRA.U !UP0, `(.L_x_113) ;  /* 0x0000000108287547 */ /* 0x000fea000b800000 */
[----:B------:R-:W2:Y:S01]  /*7c90*/  S2R R0, SR_CgaCtaId ;  /* 0x0000000000007919 */ /* 0x000ea20000008800 */
[----:B------:R-:W-:Y:S01]  /*7ca0*/  ISETP.NE.U32.OR P1, PT, R80, 0x1, !P6 ;  /* 0x000000015000780c */ /* 0x000fe20007725470 */
[----:B------:R-:W-:Y:S01]  /*7cb0*/  IMAD.U32 R2, RZ, RZ, UR55 ;  /* 0x00000037ff027e24 */ /* 0x000fe2000f8e00ff */
[----:B------:R-:W-:Y:S04]  /*7cc0*/  UIADD3 UR55, UPT, UPT, UR55, 0x1, URZ ;  /* 0x0000000137377890 */ /* 0x000fe8000fffe0ff */
[----:B------:R-:W-:Y:S04]  /*7cd0*/  UISETP.NE.AND UP0, UPT, UR55, 0x4, UPT ;  /* 0x000000043700788c */ /* 0x000fe8000bf05270 */
[----:B------:R-:W-:Y:S03]  /*7ce0*/  USEL UR55, UR55, URZ, UP0 ;  /* 0x000000ff37377287 */ /* 0x000fe60008000000 */
[----:B------:R-:W-:Y:S05]  /*7cf0*/  @P1 LEA R2, R2, UR51, 0x3 ;  /* 0x0000003302021c11 */ /* 0x000fea000f8e18ff */
[----:B------:R-:W-:Y:S05]  /*7d00*/  @P1 VIADD R5, R2, 0x130 ;  /* 0x0000013002051836 */ /* 0x000fea0000000000 */
[----:B--2---:R-:W-:Y:S04]  /*7d10*/  @P1 PRMT R0, R0, 0x654, R5 ;  /* 0x0000065400001816 */ /* 0x004fe80000000005 */
[----:B------:R2:W-:Y:S03]  /*7d20*/  @P1 SYNCS.ARRIVE.TRANS64.RED.A1T0 RZ, [R0+URZ], RZ ;  /* 0x000000ff00ff19a7 */ /* 0x0005e600081004ff */
.L_x_113:
[----:B------:R-:W4:Y:S01]  /*7d30*/  @P0 SYNCS.PHASECHK.TRANS64.TRYWAIT P1, [R4+URZ+0x110], R3 ;  /* 0x00011003040005a7 */ /* 0x000f2200080211ff */
[----:B------:R-:W-:Y:S01]  /*7d40*/  BSSY B1, `(.L_x_114) ;  /* 0x0000012000017945 */ /* 0x000fe20003800000 */
[----:B----4-:R-:W-:Y:S03]  /*7d50*/  @P0 SEL R85, RZ, 0x1, !P1 ;  /* 0x00000001ff550807 */ /* 0x010fe60004800000 */
[----:B------:R-:W-:Y:S05]  /*7d60*/  @!P0 BRA `(.L_x_115) ;  /* 0x00000000003c8947 */ /* 0x000fea0003800000 */
[----:B------:R-:W-:Y:S01]  /*7d70*/  ISETP.NE.U32.AND P0, PT, R87, 0x1, PT ;  /* 0x000000015700780c */ /* 0x000fe20003f05070 */
[----:B------:R-:W-:Y:S01]  /*7d80*/  BSSY B0, `(.L_x_116) ;  /* 0x0000008000007945 */ /* 0x000fe20003800000 */
[----:B------:R-:W-:Y:S11]  /*7d90*/  ISETP.NE.AND P1, PT, R85, RZ, PT ;  /* 0x000000ff5500720c */ /* 0x000ff60003f25270 */
[----:B--2---:R-:W-:Y:S04]  /*7da0*/  @P0 IMAD R0, R39, 0x1000, R86 ;  /* 0x0000100027000824 */ /* 0x004fe800078e0256 */
[----:B------:R-:W-:Y:S01]  /*7db0*/  @P0 VIADD R5, R0, UR51 ;  /* 0x0000003300050c36 */ /* 0x000fe20008000000 */
[----:B------:R-:W-:Y:S06]  /*7dc0*/  @P1 BRA `(.L_x_117) ;  /* 0x00000000000c1947 */ /* 0x000fec0003800000 */
[----:B------:R-:W-:Y:S04]  /*7dd0*/  SHF.L.U32 R3, R72, 0x1f, RZ ;  /* 0x0000001f48037819 */ /* 0x000fe800000006ff */
[----:B------:R-:W2:Y:S02]  /*7de0*/  SYNCS.PHASECHK.TRANS64.TRYWAIT P1, [R4+URZ+0x110], R3 ;  /* 0x00011003040075a7 */ /* 0x000ea400080211ff */
[----:B--2---:R-:W-:Y:S05]  /*7df0*/  @!P1 BRA `(.L_x_118) ;  /* 0x0000002800409947 */ /* 0x004fea0003800000 */
.L_x_117:
[----:B------:R-:W-:Y:S05]  /*7e00*/  BSYNC B0 ;  /* 0x0000000000007941 */ /* 0x000fea0003800000 */
.L_x_116:
[----:B------:R-:W-:Y:S01]  /*7e10*/  @P0 IADD3 R5, PT, PT, R78, R5, RZ ;  /* 0x000000054e050210 */ /* 0x000fe20007ffe0ff */
[----:B------:R-:W-:Y:S05]  /*7e20*/  @P0 WARPSYNC.ALL ;  /* 0x0000000000000948 */ /* 0x000fea0003800000 */
[----:B------:R4:W1:Y:S01]  /*7e30*/  @P0 LDSM.16.M88.4 R40, [R0+UR51+0x200] ;  /* 0x000200330028083b */ /* 0x0008620008000200 */
[----:B------:R-:W-:Y:S03]  /*7e40*/  IADD3 R39, PT, PT, R39, 0x1, RZ ;  /* 0x0000000127277810 */ /* 0x000fe60007ffe0ff */
[----:B------:R4:W1:Y:S04]  /*7e50*/  @P0 LDSM.16.M88.4 R48, [R5+0x200] ;  /* 0x000200000530083b */ /* 0x0008680000000200 */
.L_x_115:
[----:B------:R-:W-:Y:S05]  /*7e60*/  BSYNC B1 ;  /* 0x0000000000017941 */ /* 0x000fea0003800000 */
.L_x_114:
[----:B--2-4-:R-:W-:Y:S05]  /*7e70*/  VIADD R0, R34, 0x20 ;  /* 0x0000002022007836 */ /* 0x014fea0000000000 */
[----:B------:R-:W-:Y:S04]  /*7e80*/  SHF.R.U32.HI R0, RZ, 0x15, R0 ;  /* 0x00000015ff007819 */ /* 0x000fe80000011600 */
[----:B------:R-:W-:Y:S11]  /*7e90*/  LOP3.LUT P0, RZ, R0, 0x3, R75, 0x48, !PT ;  /* 0x0000000300ff7812 */ /* 0x000ff6000780484b */
[----:B------:R-:W-:Y:S02]  /*7ea0*/  @!UPT UIADD3 URZ, UPT, UPT, URZ, URZ, URZ ;  /* 0x000000fffffff290 */ /* 0x000fe4000fffe0ff */
[----:B------:R-:W-:Y:S05]  /*7eb0*/  @!P0 BRA `(.L_x_119) ;  /* 0x0000000000408947 */ /* 0x000fea0003800000 */
[----:B------:R-:W2:Y:S01]  /*7ec0*/  LDCU.64 UR8, c[0x4][0x70] ;  /* 0x01000e00ff0877ac */ /* 0x000ea20008000a00 */
[----:B------:R-:W-:Y:S01]  /*7ed0*/  MOV R3, 0x0 ;  /* 0x0000000000037802 */ /* 0x000fe20000000f00 */
[----:B------:R-:W-:Y:S02]  /*7ee0*/  HFMA2 R12, -RZ, RZ, 0, 5.9604644775390625e-08 ;  /* 0x00000001ff0c7431 */ /* 0x000fe400000001ff */
[----:B------:R-:W-:Y:S02]  /*7ef0*/  IMAD.MOV.U32 R8, RZ, RZ, 0x192 ;  /* 0x00000192ff087424 */ /* 0x000fe400078e00ff */
[----:B------:R-:W-:Y:S01]  /*7f00*/  IMAD.MOV.U32 R13, RZ, RZ, RZ ;  /* 0x000000ffff0d7224 */ /* 0x000fe200078e00ff */
[----:B------:R-:W4:Y:S01]  /*7f10*/  LDCU.64 UR6, c[0x4][0x78] ;  /* 0x01000f00ff0677ac */ /* 0x000f220008000a00 */
[----:B------:R-:W1:Y:S01]  /*7f20*/  LDC.64 R2, c[0x4][R3] ;  /* 0x0100000003027b82 */ /* 0x000e620000000a00 */
[----:B------:R-:W5:Y:S01]  /*7f30*/  LDCU.64 UR4, c[0x4][0x10] ;  /* 0x01000200ff0477ac */ /* 0x000f620008000a00 */
[----:B--2---:R-:W-:Y:S01]  /*7f40*/  MOV R5, UR9 ;  /* 0x0000000900057c02 */ /* 0x004fe20008000f00 */
[----:B------:R-:W-:Y:S01]  /*7f50*/  IMAD.U32 R4, RZ, RZ, UR8 ;  /* 0x00000008ff047e24 */ /* 0x000fe2000f8e00ff */
[----:B----4-:R-:W-:Y:S01]  /*7f60*/  MOV R7, UR7 ;  /* 0x0000000700077c02 */ /* 0x010fe20008000f00 */
[----:B------:R-:W-:Y:S01]  /*7f70*/  IMAD.U32 R6, RZ, RZ, UR6 ;  /* 0x00000006ff067e24 */ /* 0x000fe2000f8e00ff */
[----:B-----5:R-:W-:Y:S01]  /*7f80*/  MOV R11, UR5 ;  /* 0x00000005000b7c02 */ /* 0x020fe20008000f00 */
[----:B------:R-:W-:Y:S02]  /*7f90*/  IMAD.U32 R10, RZ, RZ, UR4 ;  /* 0x00000004ff0a7e24 */ /* 0x000fe4000f8e00ff */
[----:B------:R-:W-:Y:S07]  /*7fa0*/  LEPC R20, `(.L_x_119) ;  /* 0x000000001014794e */ /* 0x000fee0000000000 */
[----:B-1-3--:R-:W-:Y:S05]  /*7fb0*/  CALL.ABS.NOINC R2 ;  /* 0x0000000002007343 */ /* 0x00afea0003c00000 */
.L_x_119:
[----:B------:R-:W-:Y:S01]  /*7fc0*/  ISETP.NE.AND P6, PT, R81, RZ, PT ;  /* 0x000000ff5100720c */ /* 0x000fe20003fc5270 */
[----:B------:R-:W-:Y:S05]  /*7fd0*/  WARPSYNC.ALL ;  /* 0x0000000000007948 */ /* 0x000fea0003800000 */
[----:B------:R-:W-:Y:S01]  /*7fe0*/  R2UR UR4, R34 ;  /* 0x00000000220472ca */ /* 0x000fe200000e0000 */
[--C-:B-1----:R-:W-:Y:S01]  /*7ff0*/  HADD2.F32 R20, -RZ, R40.reuse.H0_H0 ;  /* 0x20000028ff147230 */ /* 0x102fe20000004100 */
[----:B------:R-:W1:Y:S01]  /*8000*/  S2R R92, SR_CgaCtaId ;  /* 0x00000000005c7919 */ /* 0x000e620000008800 */
[----:B------:R-:W-:Y:S01]  /*8010*/  HADD2.F32 R21, -RZ, R40.H1_H1 ;  /* 0x30000028ff157230 */ /* 0x000fe20000004100 */
[----:B------:R-:W-:Y:S01]  /*8020*/  ISETP.NE.U32.OR P0, PT, R80, 0x1, !P6 ;  /* 0x000000015000780c */ /* 0x000fe20007705470 */
[----:B------:R-:W-:Y:S01]  /*8030*/  HADD2.F32 R36, -RZ, R41.H1_H1 ;  /* 0x30000029ff247230 */ /* 0x000fe20000004100 */
[----:B------:R-:W-:Y:S01]  /*8040*/  ISETP.NE.AND P1, PT, R74, RZ, PT ;  /* 0x000000ff4a00720c */ /* 0x000fe20003f25270 */
[----:B------:R-:W-:Y:S01]  /*8050*/  HADD2.F32 R38, -RZ, R43.H1_H1 ;  /* 0x3000002bff267230 */ /* 0x000fe20000004100 */
[----:B------:R-:W-:Y:S01]  /*8060*/  MOV R93, UR55 ;  /* 0x00000037005d7c02 */ /* 0x000fe20008000f00 */
[----:B------:R-:W-:Y:S01]  /*8070*/  HADD2.F32 R37, -RZ, R51.H0_H0 ;  /* 0x20000033ff257230 */ /* 0x000fe20000004100 */
[----:B------:R-:W-:Y:S03]  /*8080*/  BSSY.RECONVERGENT B0, `(.L_x_120) ;  /* 0x000004b000007945 */ /* 0x000fe60003800200 */
[----:B------:R-:W2:Y:S04]  /*8090*/  LDTM.16dp256bit.x4 R4, tmem[UR4+0x20] ;  /* 0x00002004000479ee */ /* 0x000ea80008120000 */
[----:B------:R-:W-:Y:S04]  /*80a0*/  @P0 LEA R93, R93, UR51, 0x3 ;  /* 0x000000335d5d0c11 */ /* 0x000fe8000f8e18ff */
[----:B------:R-:W-:Y:S01]  /*80b0*/  @P0 IADD3 R93, PT, PT, R93, 0x130, RZ ;  /* 0x000001305d5d0810 */ /* 0x000fe20007ffe0ff */
[C---:B--2---:R-:W-:Y:S01]  /*80c0*/  FMUL R0, R33.reuse, R4 ;  /* 0x0000000421007220 */ /* 0x044fe20000400000 */
[C---:B------:R-:W-:Y:S01]  /*80d0*/  FMUL R2, R33.reuse, R5 ;  /* 0x0000000521027220 */ /* 0x040fe20000400000 */
[C---:B------:R-:W-:Y:S01]  /*80e0*/  FMUL R3, R33.reuse, R6 ;  /* 0x0000000621037220 */ /* 0x040fe20000400000 */
[----:B------:R-:W-:Y:S01]  /*80f0*/  FMUL R7, R33, R7 ;  /* 0x0000000721077220 */ /* 0x000fe20000400000 */
[C---:B------:R-:W-:Y:S01]  /*8100*/  FFMA R0, R35.reuse, R20, R0 ;  /* 0x0000001423007223 */ /* 0x040fe20000000000 */
[----:B------:R-:W-:Y:S02]  /*8110*/  HADD2.F32 R20, -RZ, R41.H0_H0 ;  /* 0x20000029ff147230 */ /* 0x000fe40000004100 */
[----:B------:R-:W-:Y:S01]  /*8120*/  FFMA R2, R35, R21, R2 ;  /* 0x0000001523027223 */ /* 0x000fe20000000002 */
[C---:B------:R-:W-:Y:S01]  /*8130*/  FMUL R4, R33.reuse, R8 ;  /* 0x0000000821047220 */ /* 0x040fe20000400000 */
[----:B------:R-:W-:Y:S01]  /*8140*/  FMUL R5, R33, R9 ;  /* 0x0000000921057220 */ /* 0x000fe20000400000 */
[----:B------:R-:W-:Y:S02]  /*8150*/  HADD2.F32 R21, -RZ, R43.H0_H0 ;  /* 0x2000002bff157230 */ /* 0x000fe40000004100 */
[C---:B------:R-:W-:Y:S01]  /*8160*/  FFMA R3, R35.reuse, R20, R3 ;  /* 0x0000001423037223 */ /* 0x040fe20000000003 */
[----:B------:R-:W-:Y:S01]  /*8170*/  F2FP.F16.F32.PACK_AB R44, R2, R0 ;  /* 0x00000000022c723e */ /* 0x000fe200000000ff */
[----:B------:R-:W-:Y:S01]  /*8180*/  FFMA R7, R35, R36, R7 ;  /* 0x0000002423077223 */ /* 0x000fe20000000007 */
[--C-:B------:R-:W-:Y:S02]  /*8190*/  HADD2.F32 R20, -RZ, R42.reuse.H0_H0 ;  /* 0x2000002aff147230 */ /* 0x100fe40000004100 */
[C---:B------:R-:W-:Y:S01]  /*81a0*/  FMUL R6, R33.reuse, R10 ;  /* 0x0000000a21067220 */ /* 0x040fe20000400000 */
[----:B------:R-:W-:Y:S02]  /*81b0*/  HADD2.F32 R36, -RZ, R42.H1_H1 ;  /* 0x3000002aff247230 */ /* 0x000fe40000004100 */
[----:B------:R-:W-:Y:S01]  /*81c0*/  FMUL R11, R33, R11 ;  /* 0x0000000b210b7220 */ /* 0x000fe20000400000 */
[----:B------:R-:W-:Y:S01]  /*81d0*/  F2FP.F16.F32.PACK_AB R45, R7, R3 ;  /* 0x00000003072d723e */ /* 0x000fe200000000ff */
[C---:B------:R-:W-:Y:S01]  /*81e0*/  FFMA R4, R35.reuse, R20, R4 ;  /* 0x0000001423047223 */ /* 0x040fe20000000004 */
[--C-:B------:R-:W-:Y:S02]  /*81f0*/  HADD2.F32 R20, -RZ, R48.reuse.H0_H0 ;  /* 0x20000030ff147230 */ /* 0x100fe40000004100 */
[C---:B------:R-:W-:Y:S01]  /*8200*/  FFMA R5, R35.reuse, R36, R5 ;  /* 0x0000002423057223 */ /* 0x040fe20000000005 */
[----:B------:R-:W-:Y:S01]  /*8210*/  FFMA R6, R35, R21, R6 ;  /* 0x0000001523067223 */ /* 0x000fe20000000006 */
[C---:B------:R-:W-:Y:S01]  /*8220*/  FMUL R8, R33.reuse, R12 ;  /* 0x0000000c21087220 */ /* 0x040fe20000400000 */
[----:B------:R-:W-:Y:S02]  /*8230*/  HADD2.F32 R36, -RZ, R48.H1_H1 ;  /* 0x30000030ff247230 */ /* 0x000fe40000004100 */
[C---:B------:R-:W-:Y:S01]  /*8240*/  FMUL R9, R33.reuse, R13 ;  /* 0x0000000d21097220 */ /* 0x040fe20000400000 */
[--C-:B------:R-:W-:Y:S02]  /*8250*/  HADD2.F32 R21, -RZ, R49.reuse.H0_H0 ;  /* 0x20000031ff157230 */ /* 0x100fe40000004100 */
[----:B------:R-:W-:Y:S01]  /*8260*/  FMUL R10, R33, R14 ;  /* 0x0000000e210a7220 */ /* 0x000fe20000400000 */
[C---:B------:R-:W-:Y:S01]  /*8270*/  FFMA R11, R35.reuse, R38, R11 ;  /* 0x00000026230b7223 */ /* 0x040fe2000000000b */
[C---:B------:R-:W-:Y:S01]  /*8280*/  FFMA R8, R35.reuse, R20, R8 ;  /* 0x0000001423087223 */ /* 0x040fe20000000008 */
[C---:B------:R-:W-:Y:S01]  /*8290*/  FFMA R9, R35.reuse, R36, R9 ;  /* 0x0000002423097223 */ /* 0x040fe20000000009 */
[----:B------:R-:W-:Y:S01]  /*82a0*/  FFMA R10, R35, R21, R10 ;  /* 0x00000015230a7223 */ /* 0x000fe2000000000a */
[----:B------:R-:W-:Y:S02]  /*82b0*/  HADD2.F32 R20, -RZ, R49.H1_H1 ;  /* 0x30000031ff147230 */ /* 0x000fe40000004100 */
[C---:B------:R-:W-:Y:S01]  /*82c0*/  FMUL R15, R33.reuse, R15 ;  /* 0x0000000f210f7220 */ /* 0x040fe20000400000 */
[--C-:B------:R-:W-:Y:S02]  /*82d0*/  HADD2.F32 R21, -RZ, R50.reuse.H0_H0 ;  /* 0x20000032ff157230 */ /* 0x100fe40000004100 */
[C---:B------:R-:W-:Y:S01]  /*82e0*/  FMUL R12, R33.reuse, R16 ;  /* 0x00000010210c7220 */ /* 0x040fe20000400000 */
[----:B------:R-:W-:Y:S02]  /*82f0*/  HADD2.F32 R36, -RZ, R50.H1_H1 ;  /* 0x30000032ff247230 */ /* 0x000fe40000004100 */
[C---:B------:R-:W-:Y:S01]  /*8300*/  FMUL R13, R33.reuse, R17 ;  /* 0x00000011210d7220 */ /* 0x040fe20000400000 */
        /* <DEDUP_REMOVED lines=14> */
[----:B------:R-:W-:Y:S02]  /*83f0*/  F2FP.F16.F32.PACK_AB R91, R19, R14 ;  /* 0x0000000e135b723e */ /* 0x000fe400000000ff */
[----:B------:R-:W-:Y:S02]  /*8400*/  LEA R16, R39, UR51, 0x3 ;  /* 0x0000003327107c11 */ /* 0x000fe4000f8e18ff */
[----:B------:R-:W-:Y:S01]  /*8410*/  @P0 SHF.L.U32 R17, R72, 0x1f, RZ ;  /* 0x0000001f48110819 */ /* 0x000fe200000006ff */
[----:B------:R2:W-:Y:S01]  /*8420*/  STSM.16.M88.4 [R82+0x1200], R88 ;  /* 0x0012005852007844 */ /* 0x0005e20000000200 */
[----:B-1----:R-:W-:Y:S01]  /*8430*/  @P0 PRMT R93, R92, 0x654, R93 ;  /* 0x000006545c5d0816 */ /* 0x002fe2000000005d */
[----:B------:R-:W-:Y:S01]  /*8440*/  @!PT LDS RZ, [RZ] ;  /* 0x00000000fffff984 */ /* 0x000fe20000000800 */
[----:B------:R-:W-:Y:S01]  /*8450*/  @!PT LDS RZ, [RZ] ;  /* 0x00000000fffff984 */ /* 0x000fe20000000800 */
[----:B------:R-:W-:Y:S01]  /*8460*/  @!PT LDS RZ, [RZ] ;  /* 0x00000000fffff984 */ /* 0x000fe20000000800 */
[----:B------:R-:W-:Y:S01]  /*8470*/  @!PT LDS RZ, [RZ] ;  /* 0x00000000fffff984 */ /* 0x000fe20000000800 */
[----:B------:R1:W-:Y:S06]  /*8480*/  MEMBAR.ALL.CTA ;  /* 0x0000000000007992 */ /* 0x0003ec0000008000 */
[----:B-1----:R-:W1:Y:S02]  /*8490*/  FENCE.VIEW.ASYNC.S ;  /* 0x00000000000073c6 */ /* 0x002e640000000000 */
[----:B-1----:R-:W-:Y:S06]  /*84a0*/  BAR.SYNC.DEFER_BLOCKING 0x1, 0x80 ;  /* 0x0042000000007b1d */ /* 0x002fec0000010000 */
[----:B------:R-:W-:Y:S05]  /*84b0*/  @P1 BRA `(.L_x_121) ;  /* 0x00000000001c1947 */ /* 0x000fea0003800000 */
[----:B------:R-:W-:Y:S02]  /*84c0*/  UIADD3 UR4, UP0, UPT, UR56, 0x780, URZ ;  /* 0x0000078038047890 */ /* 0x000fe4000ff1e0ff */
[----:B------:R-:W-:Y:S02]  /*84d0*/  UIADD3 UR40, UPT, UPT, UR51, 0x1200, URZ ;  /* 0x0000120033287890 */ /* 0x000fe4000fffe0ff */
[----:B------:R-:W-:Y:S02]  /*84e0*/  UIADD3 UR41, UPT, UPT, UR52, 0x20, URZ ;  /* 0x0000002034297890 */ /* 0x000fe4000fffe0ff */
[----:B------:R-:W-:Y:S09]  /*84f0*/  UIADD3.X UR5, UPT, UPT, URZ, UR57, URZ, UP0, !UPT ;  /* 0x00000039ff057290 */ /* 0x000ff200087fe4ff */
[----:B------:R1:W-:Y:S01]  /*8500*/  UTMASTG.5D [UR40], [UR4] ;  /* 0x00000028040073b5 */ /* 0x0003e20008020000 */
[----:B------:R0:W-:Y:S01]  /*8510*/  UTMACMDFLUSH ;  /* 0x00000000000079b7 */ /* 0x0001e20000000000 */
[----:B-1----:R-:W-:Y:S04]  /*8520*/  DEPBAR.LE SB0, 0x1 ;  /* 0x000080400000791a */ /* 0x002fe80000000000 */
.L_x_121:
[----:B------:R-:W-:Y:S05]  /*8530*/  BSYNC.RECONVERGENT B0 ;  /* 0x0000000000007941 */ /* 0x000fea0003800200 */
.L_x_120:
[----:B------:R-:W-:Y:S01]  /*8540*/  BAR.SYNC.DEFER_BLOCKING 0x1, 0x80 ;  /* 0x0042000000007b1d */ /* 0x000fe20000010000 */
[----:B------:R-:W-:Y:S04]  /*8550*/  UIADD3 UR48, UPT, UPT, UR55, 0x1, URZ ;  /* 0x0000000137307890 */ /* 0x000fe8000fffe0ff */
[----:B------:R-:W-:Y:S04]  /*8560*/  UISETP.NE.AND UP0, UPT, UR48, 0x4, UPT ;  /* 0x000000043000788c */ /* 0x000fe8000bf05270 */
[----:B------:R-:W-:Y:S01]  /*8570*/  USEL UR48, UR48, URZ, UP0 ;  /* 0x000000ff30307287 */ /* 0x000fe20008000000 */
[----:B------:R1:W-:Y:S01]  /*8580*/  @P0 SYNCS.ARRIVE.TRANS64.RED.A1T0 RZ, [R93+URZ], RZ ;  /* 0x000000ff5dff09a7 */ /* 0x0003e200081004ff */
[----:B------:R-:W-:Y:S01]  /*8590*/  BSSY B1, `(.L_x_122) ;  /* 0x0000013000017945 */ /* 0x000fe20003800000 */
[----:B------:R-:W4:Y:S02]  /*85a0*/  @P0 SYNCS.PHASECHK.TRANS64.TRYWAIT P1, [R16+URZ+0x110], R17 ;  /* 0x00011011100005a7 */ /* 0x000f2400080211ff */
[----:B----4-:R-:W-:Y:S01]  /*85b0*/  @P0 SEL R85, RZ, 0x1, !P1 ;  /* 0x00000001ff550807 */ /* 0x010fe20004800000 */
[----:B-1----:R-:W-:Y:S06]  /*85c0*/  @!P0 BRA `(.L_x_123) ;  /* 0x00000000003c8947 */ /* 0x002fec0003800000 */
[----:B------:R-:W-:Y:S01]  /*85d0*/  ISETP.NE.U32.AND P0, PT, R87, 0x1, PT ;  /* 0x000000015700780c */ /* 0x000fe20003f05070 */
[----:B------:R-:W-:Y:S01]  /*85e0*/  BSSY B0, `(.L_x_124) ;  /* 0x0000008000007945 */ /* 0x000fe20003800000 */
[----:B------:R-:W-:Y:S11]  /*85f0*/  ISETP.NE.AND P1, PT, R85, RZ, PT ;  /* 0x000000ff5500720c */ /* 0x000ff60003f25270 */
[----:B------:R-:W-:Y:S04]  /*8600*/  @P0 IMAD R0, R39, 0x1000, R86 ;  /* 0x0000100027000824 */ /* 0x000fe800078e0256 */
[----:B------:R-:W-:Y:S01]  /*8610*/  @P0 VIADD R3, R0, UR51 ;  /* 0x0000003300030c36 */ /* 0x000fe20008000000 */
[----:B------:R-:W-:Y:S06]  /*8620*/  @P1 BRA `(.L_x_125) ;  /* 0x00000000000c1947 */ /* 0x000fec0003800000 */
[----:B------:R-:W-:Y:S04]  /*8630*/  SHF.L.U32 R5, R72, 0x1f, RZ ;  /* 0x0000001f48057819 */ /* 0x000fe800000006ff */
[----:B------:R-:W1:Y:S02]  /*8640*/  SYNCS.PHASECHK.TRANS64.TRYWAIT P1, [R16+URZ+0x110], R5 ;  /* 0x00011005100075a7 */ /* 0x000e6400080211ff */
[----:B-1----:R-:W-:Y:S05]  /*8650*/  @!P1 BRA `(.L_x_126) ;  /* 0x00000020003c9947 */ /* 0x002fea0003800000 */
.L_x_125:
[----:B------:R-:W-:Y:S05]  /*8660*/  BSYNC B0 ;  /* 0x0000000000007941 */ /* 0x000fea0003800000 */
.L_x_124:
[----:B------:R-:W-:Y:S01]  /*8670*/  @P0 IADD3 R3, PT, PT, R78, R3, RZ ;  /* 0x000000034e030210 */ /* 0x000fe20007ffe0ff */
[----:B------:R-:W-:Y:S05]  /*8680*/  @P0 WARPSYNC.ALL ;  /* 0x0000000000000948 */ /* 0x000fea0003800000 */
[----:B------:R4:W1:Y:S01]  /*8690*/  @P0 LDSM.16.M88.4 R40, [R0+UR51+0x200] ;  /* 0x000200330028083b */ /* 0x0008620008000200 */
[----:B------:R-:W-:Y:S03]  /*86a0*/  IADD3 R39, PT, PT, R39, 0x1, RZ ;  /* 0x0000000127277810 */ /* 0x000fe60007ffe0ff */
[----:B------:R4:W1:Y:S04]  /*86b0*/  @P0 LDSM.16.M88.4 R48, [R3+0x200] ;  /* 0x000200000330083b */ /* 0x0008680000000200 */
.L_x_123:
[----:B------:R-:W-:Y:S05]  /*86c0*/  BSYNC B1 ;  /* 0x0000000000017941 */ /* 0x000fea0003800000 */
.L_x_122:
[----:B----4-:R-:W-:Y:S05]  /*86d0*/  VIADD R0, R34, 0x40 ;  /* 0x0000004022007836 */ /* 0x010fea0000000000 */
[----:B------:R-:W-:Y:S04]  /*86e0*/  SHF.R.U32.HI R0, RZ, 0x15, R0 ;  /* 0x00000015ff007819 */ /* 0x000fe80000011600 */
[----:B------:R-:W-:Y:S11]  /*86f0*/  LOP3.LUT P0, RZ, R0, 0x3, R75, 0x48, !PT ;  /* 0x0000000300ff7812 */ /* 0x000ff6000780484b */
[----:B------:R-:W-:Y:S02]  /*8700*/  @!UPT UIADD3 URZ, UPT, UPT, URZ, URZ, URZ ;  /* 0x000000fffffff290 */ /* 0x000fe4000fffe0ff */
[----:B------:R-:W-:Y:S05]  /*8710*/  @!P0 BRA `(.L_x_127) ;  /* 0x0000000000408947 */ /* 0x000fea0003800000 */
[----:B------:R-:W1:Y:S01]  /*8720*/  LDCU.64 UR8, c[0x4][0x70] ;  /* 0x01000e00ff0877ac */ /* 0x000e620008000a00 */
[----:B------:R-:W-:Y:S01]  /*8730*/  MOV R3, 0x0 ;  /* 0x0000000000037802 */ /* 0x000fe20000000f00 */
[----:B------:R-:W-:Y:S02]  /*8740*/  HFMA2 R12, -RZ, RZ, 0, 5.9604644775390625e-08 ;  /* 0x00000001ff0c7431 */ /* 0x000fe400000001ff */
[----:B------:R-:W-:Y:S02]  /*8750*/  IMAD.MOV.U32 R8, RZ, RZ, 0x192 ;  /* 0x00000192ff087424 */ /* 0x000fe400078e00ff */
[----:B------:R-:W-:Y:S01]  /*8760*/  IMAD.MOV.U32 R13, RZ, RZ, RZ ;  /* 0x000000ffff0d7224 */ /* 0x000fe200078e00ff */
[----:B------:R-:W4:Y:S01]  /*8770*/  LDCU.64 UR6, c[0x4][0x78] ;  /* 0x01000f00ff0677ac */ /* 0x000f220008000a00 */
[----:B------:R-:W2:Y:S01]  /*8780*/  LDC.64 R2, c[0x4][R3] ;  /* 0x0100000003027b82 */ /* 0x000ea20000000a00 */
[----:B------:R-:W5:Y:S01]  /*8790*/  LDCU.64 UR4, c[0x4][0x10] ;  /* 0x01000200ff0477ac */ /* 0x000f620008000a00 */
[----:B-1----:R-:W-:Y:S01]  /*87a0*/  MOV R5, UR9 ;  /* 0x0000000900057c02 */ /* 0x002fe20008000f00 */
[----:B------:R-:W-:Y:S01]  /*87b0*/  IMAD.U32 R4, RZ, RZ, UR8 ;  /* 0x00000008ff047e24 */ /* 0x000fe2000f8e00ff */
[----:B----4-:R-:W-:Y:S01]  /*87c0*/  MOV R7, UR7 ;  /* 0x0000000700077c02 */ /* 0x010fe20008000f00 */
[----:B------:R-:W-:Y:S01]  /*87d0*/  IMAD.U32 R6, RZ, RZ, UR6 ;  /* 0x00000006ff067e24 */ /* 0x000fe2000f8e00ff */
[----:B-----5:R-:W-:Y:S01]  /*87e0*/  MOV R11, UR5 ;  /* 0x00000005000b7c02 */ /* 0x020fe20008000f00 */
[----:B------:R-:W-:Y:S02]  /*87f0*/  IMAD.U32 R10, RZ, RZ, UR4 ;  /* 0x00000004ff0a7e24 */ /* 0x000fe4000f8e00ff */
[----:B------:R-:W-:Y:S07]  /*8800*/  LEPC R20, `(.L_x_127) ;  /* 0x000000001014794e */ /* 0x000fee0000000000 */
[----:B--23--:R-:W-:Y:S05]  /*8810*/  CALL.ABS.NOINC R2 ;  /* 0x0000000002007343 */ /* 0x00cfea0003c00000 */
.L_x_127:
[----:B------:R-:W-:Y:S01]  /*8820*/  ISETP.NE.AND P6, PT, R81, RZ, PT ;  /* 0x000000ff5100720c */ /* 0x000fe20003fc5270 */
[----:B------:R-:W-:Y:S05]  /*8830*/  WARPSYNC.ALL ;  /* 0x0000000000007948 */ /* 0x000fea0003800000 */
[----:B------:R-:W-:Y:S01]  /*8840*/  R2UR UR4, R34 ;  /* 0x00000000220472ca */ /* 0x000fe200000e0000 */
[--C-:B-1----:R-:W-:Y:S01]  /*8850*/  HADD2.F32 R20, -RZ, R40.reuse.H0_H0 ;  /* 0x20000028ff147230 */ /* 0x102fe20000004100 */
[----:B------:R-:W-:Y:S01]  /*8860*/  ISETP.NE.U32.OR P0, PT, R80, 0x1, !P6 ;  /* 0x000000015000780c */ /* 0x000fe20007705470 */
[----:B------:R-:W-:Y:S01]  /*8870*/  HADD2.F32 R21, -RZ, R40.H1_H1 ;  /* 0x30000028ff157230 */ /* 0x000fe20000004100 */
[----:B------:R-:W-:Y:S01]  /*8880*/  ISETP.NE.AND P1, PT, R74, RZ, PT ;  /* 0x000000ff4a00720c */ /* 0x000fe20003f25270 */
[----:B------:R-:W-:Y:S01]  /*8890*/  HADD2.F32 R36, -RZ, R41.H1_H1 ;  /* 0x30000029ff247230 */ /* 0x000fe20000004100 */
[----:B------:R-:W-:Y:S01]  /*88a0*/  MOV R93, UR48 ;  /* 0x00000030005d7c02 */ /* 0x000fe20008000f00 */
[----:B------:R-:W-:Y:S01]  /*88b0*/  HADD2.F32 R37, -RZ, R43.H0_H0 ;  /* 0x2000002bff257230 */ /* 0x000fe20000004100 */
[----:B------:R-:W-:Y:S01]  /*88c0*/  BSSY.RECONVERGENT B0, `(.L_x_128) ;  /* 0x000004c000007945 */ /* 0x000fe20003800200 */
[----:B------:R-:W-:Y:S04]  /*88d0*/  HADD2.F32 R38, -RZ, R51.H1_H1 ;  /* 0x30000033ff267230 */ /* 0x000fe80000004100 */
[----:B------:R-:W1:Y:S02]  /*88e0*/  LDTM.16dp256bit.x4 R4, tmem[UR4+0x40] ;  /* 0x00004004000479ee */ /* 0x000e640008120000 */
[----:B------:R-:W-:Y:S04]  /*88f0*/  @P0 LEA R93, R93, UR51, 0x3 ;  /* 0x000000335d5d0c11 */ /* 0x000fe8000f8e18ff */
[----:B------:R-:W-:Y:S04]  /*8900*/  @P0 IADD3 R93, PT, PT, R93, 0x130, RZ ;  /* 0x000001305d5d0810 */ /* 0x000fe80007ffe0ff */
[----:B------:R-:W-:Y:S01]  /*8910*/  @P0 PRMT R93, R92, 0x654, R93 ;  /* 0x000006545c5d0816 */ /* 0x000fe2000000005d */
[C---:B-1----:R-:W-:Y:S01]  /*8920*/  FMUL R0, R33.reuse, R4 ;  /* 0x0000000421007220 */ /* 0x042fe20000400000 */
[C---:B------:R-:W-:Y:S01]  /*8930*/  FMUL R2, R33.reuse, R5 ;  /* 0x0000000521027220 */ /* 0x040fe20000400000 */
[C---:B------:R-:W-:Y:S01]  /*8940*/  FMUL R3, R33.reuse, R6 ;  /* 0x0000000621037220 */ /* 0x040fe20000400000 */
[----:B------:R-:W-:Y:S01]  /*8950*/  FMUL R7, R33, R7 ;  /* 0x0000000721077220 */ /* 0x000fe20000400000 */
[C---:B------:R-:W-:Y:S01]  /*8960*/  FFMA R0, R35.reuse, R20, R0 ;  /* 0x0000001423007223 */ /* 0x040fe20000000000 */
[----:B------:R-:W-:Y:S02]  /*8970*/  HADD2.F32 R20, -RZ, R41.H0_H0 ;  /* 0x20000029ff147230 */ /* 0x000fe40000004100 */
[----:B------:R-:W-:Y:S01]  /*8980*/  FFMA R2, R35, R21, R2 ;  /* 0x0000001523027223 */ /* 0x000fe20000000002 */
[--C-:B------:R-:W-:Y:S02]  /*8990*/  HADD2.F32 R21, -RZ, R42.reuse.H0_H0 ;  /* 0x2000002aff157230 */ /* 0x100fe40000004100 */
[C---:B------:R-:W-:Y:S01]  /*89a0*/  FMUL R4, R33.reuse, R8 ;  /* 0x0000000821047220 */ /* 0x040fe20000400000 */
[----:B------:R-:W-:Y:S01]  /*89b0*/  FMUL R5, R33, R9 ;  /* 0x0000000921057220 */ /* 0x000fe20000400000 */
[C---:B------:R-:W-:Y:S01]  /*89c0*/  FFMA R3, R35.reuse, R20, R3 ;  /* 0x0000001423037223 */ /* 0x040fe20000000003 */
[----:B------:R-:W-:Y:S01]  /*89d0*/  HADD2.F32 R20, -RZ, R42.H1_H1 ;  /* 0x3000002aff147230 */ /* 0x000fe20000004100 */
[----:B--2---:R-:W-:Y:S01]  /*89e0*/  F2FP.F16.F32.PACK_AB R44, R2, R0 ;  /* 0x00000000022c723e */ /* 0x004fe200000000ff */
[C---:B------:R-:W-:Y:S01]  /*89f0*/  FFMA R7, R35.reuse, R36, R7 ;  /* 0x0000002423077223 */ /* 0x040fe20000000007 */
[----:B------:R-:W-:Y:S01]  /*8a00*/  FFMA R4, R35, R21, R4 ;  /* 0x0000001523047223 */ /* 0x000fe20000000004 */
[----:B------:R-:W-:Y:S01]  /*8a10*/  FMUL R6, R33, R10 ;  /* 0x0000000a21067220 */ /* 0x000fe20000400000 */
[----:B------:R-:W-:Y:S02]  /*8a20*/  HADD2.F32 R36, -RZ, R43.H1_H1 ;  /* 0x3000002bff247230 */ /* 0x000fe40000004100 */
[----:B------:R-:W-:Y:S01]  /*8a30*/  FFMA R5, R35, R20, R5 ;  /* 0x0000001423057223 */ /* 0x000fe20000000005 */
[----:B------:R-:W-:Y:S01]  /*8a40*/  FMUL R11, R33, R11 ;  /* 0x0000000b210b7220 */ /* 0x000fe20000400000 */
[----:B------:R-:W-:Y:S01]  /*8a50*/  FFMA R6, R35, R37, R6 ;  /* 0x0000002523067223 */ /* 0x000fe20000000006 */
[--C-:B------:R-:W-:Y:S02]  /*8a60*/  HADD2.F32 R20, -RZ, R48.reuse.H0_H0 ;  /* 0x20000030ff147230 */ /* 0x100fe40000004100 */
[----:B------:R-:W-:Y:S01]  /*8a70*/  FMUL R8, R33, R12 ;  /* 0x0000000c21087220 */ /* 0x000fe20000400000 */
[----:B------:R-:W-:Y:S01]  /*8a80*/  FFMA R11, R35, R36, R11 ;  /* 0x00000024230b7223 */ /* 0x000fe2000000000b */
[----:B------:R-:W-:Y:S02]  /*8a90*/  HADD2.F32 R36, -RZ, R48.H1_H1 ;  /* 0x30000030ff247230 */ /* 0x000fe40000004100 */
[C---:B------:R-:W-:Y:S01]  /*8aa0*/  FMUL R9, R33.reuse, R13 ;  /* 0x0000000d21097220 */ /* 0x040fe20000400000 */
[--C-:B------:R-:W-:Y:S02]  /*8ab0*/  HADD2.F32 R21, -RZ, R49.reuse.H0_H0 ;  /* 0x20000031ff157230 */ /* 0x100fe40000004100 */
[----:B------:R-:W-:Y:S01]  /*8ac0*/  FMUL R10, R33, R14 ;  /* 0x0000000e210a7220 */ /* 0x000fe20000400000 */
[C---:B------:R-:W-:Y:S01]  /*8ad0*/  FFMA R8, R35.reuse, R20, R8 ;  /* 0x0000001423087223 */ /* 0x040fe20000000008 */
[C---:B------:R-:W-:Y:S01]  /*8ae0*/  FFMA R9, R35.reuse, R36, R9 ;  /* 0x0000002423097223 */ /* 0x040fe20000000009 */
[----:B------:R-:W-:Y:S02]  /*8af0*/  HADD2.F32 R20, -RZ, R49.H1_H1 ;  /* 0x30000031ff147230 */ /* 0x000fe40000004100 */
[----:B------:R-:W-:Y:S01]  /*8b00*/  FFMA R10, R35, R21, R10 ;  /* 0x00000015230a7223 */ /* 0x000fe2000000000a */
[C---:B------:R-:W-:Y:S01]  /*8b10*/  FMUL R15, R33.reuse, R15 ;  /* 0x0000000f210f7220 */ /* 0x040fe20000400000 */
[--C-:B------:R-:W-:Y:S02]  /*8b20*/  HADD2.F32 R21, -RZ, R50.reuse.H0_H0 ;  /* 0x20000032ff157230 */ /* 0x100fe40000004100 */
[C---:B------:R-:W-:Y:S01]  /*8b30*/  FMUL R12, R33.reuse, R16 ;  /* 0x00000010210c7220 */ /* 0x040fe20000400000 */
[----:B------:R-:W-:Y:S02]  /*8b40*/  HADD2.F32 R36, -RZ, R50.H1_H1 ;  /* 0x30000032ff247230 */ /* 0x000fe40000004100 */
[C---:B------:R-:W-:Y:S01]  /*8b50*/  FMUL R13, R33.reuse, R17 ;  /* 0x00000011210d7220 */ /* 0x040fe20000400000 */
[----:B------:R-:W-:Y:S02]  /*8b60*/  HADD2.F32 R37, -RZ, R51.H0_H0 ;  /* 0x20000033ff257230 */ /* 0x000fe40000004100 */
[----:B------:R-:W-:Y:S01]  /*8b70*/  FMUL R14, R33, R18 ;  /* 0x00000012210e7220 */ /* 0x000fe20000400000 */
        /* <DEDUP_REMOVED lines=25> */
[----:B------:R-:W-:Y:S02]  /*8d10*/  UIADD3 UR4, UP0, UPT, UR56, 0x780, URZ ;  /* 0x0000078038047890 */ /* 0x000fe4000ff1e0ff */
[----:B------:R-:W-:Y:S02]  /*8d20*/  UIADD3 UR40, UPT, UPT, UR51, 0x2200, URZ ;  /* 0x0000220033287890 */ /* 0x000fe4000fffe0ff */
[----:B------:R-:W-:Y:S02]  /*8d30*/  UIADD3 UR41, UPT, UPT, UR52, 0x40, URZ ;  /* 0x0000004034297890 */ /* 0x000fe4000fffe0ff */
[----:B------:R-:W-:Y:S09]  /*8d40*/  UIADD3.X UR5, UPT, UPT, URZ, UR57, URZ, UP0, !UPT ;  /* 0x00000039ff057290 */ /* 0x000ff200087fe4ff */
[----:B------:R2:W-:Y:S01]  /*8d50*/  UTMASTG.5D [UR40], [UR4] ;  /* 0x00000028040073b5 */ /* 0x0005e20008020000 */
[----:B------:R0:W-:Y:S01]  /*8d60*/  UTMACMDFLUSH ;  /* 0x00000000000079b7 */ /* 0x0001e20000000000 */
[----:B--2---:R-:W-:Y:S04]  /*8d70*/  DEPBAR.LE SB0, 0x1 ;  /* 0x000080400000791a */ /* 0x004fe80000000000 */
.L_x_129:
[----:B------:R-:W-:Y:S05]  /*8d80*/  BSYNC.RECONVERGENT B0 ;  /* 0x0000000000007941 */ /* 0x000fea0003800200 */
.L_x_128:
        /* <DEDUP_REMOVED lines=8> */
[----:B--2---:R-:W-:Y:S06]  /*8e10*/  @!P0 BRA `(.L_x_131) ;  /* 0x0000000000388947 */ /* 0x004fec0003800000 */
[----:B------:R-:W-:Y:S01]  /*8e20*/  ISETP.NE.U32.AND P0, PT, R87, 0x1, PT ;  /* 0x000000015700780c */ /* 0x000fe20003f05070 */
[----:B------:R-:W-:Y:S01]  /*8e30*/  BSSY B0, `(.L_x_132) ;  /* 0x0000008000007945 */ /* 0x000fe20003800000 */
[----:B------:R-:W-:Y:S11]  /*8e40*/  ISETP.NE.AND P1, PT, R85, RZ, PT ;  /* 0x000000ff5500720c */ /* 0x000ff60003f25270 */
[----:B------:R-:W-:Y:S04]  /*8e50*/  @P0 IMAD R39, R39, 0x1000, R86 ;  /* 0x0000100027270824 */ /* 0x000fe800078e0256 */
[----:B------:R-:W-:Y:S01]  /*8e60*/  @P0 VIADD R3, R39, UR51 ;  /* 0x0000003327030c36 */ /* 0x000fe20008000000 */
[----:B------:R-:W-:Y:S06]  /*8e70*/  @P1 BRA `(.L_x_133) ;  /* 0x00000000000c1947 */ /* 0x000fec0003800000 */
[----:B------:R-:W-:Y:S04]  /*8e80*/  SHF.L.U32 R0, R72, 0x1f, RZ ;  /* 0x0000001f48007819 */ /* 0x000fe800000006ff */
[----:B------:R-:W2:Y:S02]  /*8e90*/  SYNCS.PHASECHK.TRANS64.TRYWAIT P1, [R17+URZ+0x110], R0 ;  /* 0x00011000110075a7 */ /* 0x000ea400080211ff */
[----:B--2---:R-:W-:Y:S05]  /*8ea0*/  @!P1 BRA `(.L_x_134) ;  /* 0x00000018003c9947 */ /* 0x004fea0003800000 */
.L_x_133:
[----:B------:R-:W-:Y:S05]  /*8eb0*/  BSYNC B0 ;  /* 0x0000000000007941 */ /* 0x000fea0003800000 */
.L_x_132:
[----:B------:R-:W-:Y:S01]  /*8ec0*/  @P0 IADD3 R3, PT, PT, R78, R3, RZ ;  /* 0x000000034e030210 */ /* 0x000fe20007ffe0ff */
[----:B------:R-:W-:Y:S05]  /*8ed0*/  @P0 WARPSYNC.ALL ;  /* 0x0000000000000948 */ /* 0x000fea0003800000 */
[----:B------:R4:W1:Y:S04]  /*8ee0*/  @P0 LDSM.16.M88.4 R40, [R39+UR51+0x200] ;  /* 0x000200332728083b */ /* 0x0008680008000200 */
[----:B------:R4:W1:Y:S02]  /*8ef0*/  @P0 LDSM.16.M88.4 R48, [R3+0x200] ;  /* 0x000200000330083b */ /* 0x0008640000000200 */
.L_x_131:
[----:B------:R-:W-:Y:S05]  /*8f00*/  BSYNC B1 ;  /* 0x0000000000017941 */ /* 0x000fea0003800000 */
.L_x_130:
[----:B--2---:R-:W-:Y:S05]  /*8f10*/  VIADD R0, R34, 0x60 ;  /* 0x0000006022007836 */ /* 0x004fea0000000000 */
[----:B------:R-:W-:Y:S04]  /*8f20*/  SHF.R.U32.HI R0, RZ, 0x15, R0 ;  /* 0x00000015ff007819 */ /* 0x000fe80000011600 */
[----:B------:R-:W-:Y:S11]  /*8f30*/  LOP3.LUT P0, RZ, R0, 0x3, R75, 0x48, !PT ;  /* 0x0000000300ff7812 */ /* 0x000ff6000780484b */
[----:B------:R-:W-:Y:S02]  /*8f40*/  @!UPT UIADD3 URZ, UPT, UPT, URZ, URZ, URZ ;  /* 0x000000fffffff290 */ /* 0x000fe4000fffe0ff */
[----:B------:R-:W-:Y:S05]  /*8f50*/  @!P0 BRA `(.L_x_135) ;  /* 0x0000000000408947 */ /* 0x000fea0003800000 */
[----:B------:R-:W2:Y:S01]  /*8f60*/  LDCU.64 UR8, c[0x4][0x70] ;  /* 0x01000e00ff0877ac */ /* 0x000ea20008000a00 */
[----:B----4-:R-:W-:Y:S01]  /*8f70*/  MOV R3, 0x0 ;  /* 0x0000000000037802 */ /* 0x010fe20000000f00 */
        /* <DEDUP_REMOVED lines=14> */
.L_x_135:
[----:B------:R-:W-:Y:S01]  /*9060*/  ISETP.NE.AND P0, PT, R74, RZ, PT ;  /* 0x000000ff4a00720c */ /* 0x000fe20003f05270 */
[----:B------:R-:W-:Y:S05]  /*9070*/  WARPSYNC.ALL ;  /* 0x0000000000007948 */ /* 0x000fea0003800000 */
[----:B------:R-:W-:Y:S01]  /*9080*/  R2UR UR4, R34 ;  /* 0x00000000220472ca */ /* 0x000fe200000e0000 */
[--C-:B-1----:R-:W-:Y:S01]  /*9090*/  HADD2.F32 R20, -RZ, R40.reuse.H0_H0 ;  /* 0x20000028ff147230 */ /* 0x102fe20000004100 */
[----:B------:R-:W-:Y:S01]  /*90a0*/  R2UR UR5, R84 ;  /* 0x00000000540572ca */ /* 0x000fe200000e0000 */
[----:B------:R-:W-:Y:S01]  /*90b0*/  HADD2.F32 R21, -RZ, R40.H1_H1 ;  /* 0x30000028ff157230 */ /* 0x000fe20000004100 */
[----:B------:R-:W-:Y:S01]  /*90c0*/  BSSY.RECONVERGENT B0, `(.L_x_136) ;  /* 0x000004d000007945 */ /* 0x000fe20003800200 */
[--C-:B------:R-:W-:Y:S02]  /*90d0*/  HADD2.F32 R36, -RZ, R41.reuse.H0_H0 ;  /* 0x20000029ff247230 */ /* 0x100fe40000004100 */
[----:B------:R-:W-:Y:S02]  /*90e0*/  HADD2.F32 R38, -RZ, R41.H1_H1 ;  /* 0x30000029ff267230 */ /* 0x000fe40000004100 */
[--C-:B------:R-:W-:Y:S02]  /*90f0*/  HADD2.F32 R37, -RZ, R42.reuse.H0_H0 ;  /* 0x2000002aff257230 */ /* 0x100fe40000004100 */
[----:B------:R-:W-:Y:S02]  /*9100*/  HADD2.F32 R40, -RZ, R42.H1_H1 ;  /* 0x3000002aff287230 */ /* 0x000fe40000004100 */
[----:B------:R-:W1:Y:S01]  /*9110*/  LDTM.16dp256bit.x4 R4, tmem[UR4+0x60] ;  /* 0x00006004000479ee */ /* 0x000e620008120000 */
[----:B------:R-:W-:Y:S01]  /*9120*/  NOP ;  /* 0x0000000000007918 */ /* 0x000fe20000000000 */
[----:B------:R-:W-:Y:S01]  /*9130*/  UIADD3 UR5, UPT, UPT, UR5, 0x180, URZ ;  /* 0x0000018005057890 */ /* 0x000fe2000fffe0ff */
[--C-:B----4-:R-:W-:Y:S02]  /*9140*/  HADD2.F32 R39, -RZ, R43.reuse.H0_H0 ;  /* 0x2000002bff277230 */ /* 0x110fe40000004100 */
[----:B------:R-:W-:Y:S01]  /*9150*/  HADD2.F32 R42, -RZ, R43.H1_H1 ;  /* 0x3000002bff2a7230 */ /* 0x000fe20000004100 */
[----:B------:R-:W-:Y:S01]  /*9160*/  UPRMT UR5, UR49, 0x654, UR5 ;  /* 0x0000065431057896 */ /* 0x000fe20008000005 */
[--C-:B------:R-:W-:Y:S02]  /*9170*/  HADD2.F32 R41, -RZ, R48.reuse.H0_H0 ;  /* 0x20000030ff297230 */ /* 0x100fe40000004100 */
[----:B------:R-:W-:Y:S02]  /*9180*/  HADD2.F32 R44, -RZ, R48.H1_H1 ;  /* 0x30000030ff2c7230 */ /* 0x000fe40000004100 */
[--C-:B------:R-:W-:Y:S02]  /*9190*/  HADD2.F32 R43, -RZ, R49.reuse.H0_H0 ;  /* 0x20000031ff2b7230 */ /* 0x100fe40000004100 */
[----:B------:R-:W-:Y:S02]  /*91a0*/  HADD2.F32 R46, -RZ, R49.H1_H1 ;  /* 0x30000031ff2e7230 */ /* 0x000fe40000004100 */
[----:B-1----:R-:W-:Y:S01]  /*91b0*/  SYNCS.ARRIVE.TRANS64.RED.A1T0 RZ, [UR5], RZ ;  /* 0x000000ffffff79a7 */ /* 0x002fe20008100405 */
[--C-:B------:R-:W-:Y:S02]  /*91c0*/  HADD2.F32 R45, -RZ, R50.reuse.H0_H0 ;  /* 0x20000032ff2d7230 */ /* 0x100fe40000004100 */
[----:B------:R-:W-:Y:S02]  /*91d0*/  HADD2.F32 R48, -RZ, R50.H1_H1 ;  /* 0x30000032ff307230 */ /* 0x000fe40000004100 */
[--C-:B------:R-:W-:Y:S02]  /*91e0*/  HADD2.F32 R47, -RZ, R51.reuse.H0_H0 ;  /* 0x20000033ff2f7230 */ /* 0x100fe40000004100 */
[----:B------:R-:W-:Y:S02]  /*91f0*/  HADD2.F32 R50, -RZ, R51.H1_H1 ;  /* 0x30000033ff327230 */ /* 0x000fe40000004100 */
[C---:B------:R-:W-:Y:S01]  /*9200*/  FMUL R0, R33.reuse, R4 ;  /* 0x0000000421007220 */ /* 0x040fe20000400000 */
[C---:B------:R-:W-:Y:S01]  /*9210*/  FMUL R2, R33.reuse, R5 ;  /* 0x0000000521027220 */ /* 0x040fe20000400000 */
[C---:B------:R-:W-:Y:S01]  /*9220*/  FMUL R3, R33.reuse, R6 ;  /* 0x0000000621037220 */ /* 0x040fe20000400000 */
[----:B------:R-:W-:Y:S01]  /*9230*/  FMUL R7, R33, R7 ;  /* 0x0000000721077220 */ /* 0x000fe20000400000 */
[C---:B------:R-:W-:Y:S01]  /*9240*/  FFMA R0, R35.reuse, R20, R0 ;  /* 0x0000001423007223 */ /* 0x040fe20000000000 */
[C---:B------:R-:W-:Y:S01]  /*9250*/  FFMA R2, R35.reuse, R21, R2 ;  /* 0x0000001523027223 */ /* 0x040fe20000000002 */
[C---:B------:R-:W-:Y:S01]  /*9260*/  FFMA R3, R35.reuse, R36, R3 ;  /* 0x0000002423037223 */ /* 0x040fe20000000003 */
[----:B------:R-:W-:Y:S01]  /*9270*/  FFMA R7, R35, R38, R7 ;  /* 0x0000002623077223 */ /* 0x000fe20000000007 */
[C---:B------:R-:W-:Y:S01]  /*9280*/  FMUL R4, R33.reuse, R8 ;  /* 0x0000000821047220 */ /* 0x040fe20000400000 */
[C---:B------:R-:W-:Y:S01]  /*9290*/  FMUL R5, R33.reuse, R9 ;  /* 0x0000000921057220 */ /* 0x040fe20000400000 */
[----:B------:R-:W-:Y:S01]  /*92a0*/  F2FP.F16.F32.PACK_AB R84, R2, R0 ;  /* 0x000000000254723e */ /* 0x000fe200000000ff */
[----:B------:R-:W-:Y:S01]  /*92b0*/  FMUL R6, R33, R10 ;  /* 0x0000000a21067220 */ /* 0x000fe20000400000 */
[----:B------:R-:W-:Y:S01]  /*92c0*/  F2FP.F16.F32.PACK_AB R85, R7, R3 ;  /* 0x000000030755723e */ /* 0x000fe200000000ff */
[C---:B------:R-:W-:Y:S01]  /*92d0*/  FFMA R4, R35.reuse, R37, R4 ;  /* 0x0000002523047223 */ /* 0x040fe20000000004 */
[----:B------:R-:W-:Y:S01]  /*92e0*/  FFMA R5, R35, R40, R5 ;  /* 0x0000002823057223 */ /* 0x000fe20000000005 */
[C---:B------:R-:W-:Y:S01]  /*92f0*/  FMUL R11, R33.reuse, R11 ;  /* 0x0000000b210b7220 */ /* 0x040fe20000400000 */
[C---:B------:R-:W-:Y:S01]  /*9300*/  FMUL R8, R33.reuse, R12 ;  /* 0x0000000c21087220 */ /* 0x040fe20000400000 */
[----:B------:R-:W-:Y:S01]  /*9310*/  FMUL R9, R33, R13 ;  /* 0x0000000d21097220 */ /* 0x000fe20000400000 */
[----:B------:R-:W-:Y:S01]  /*9320*/  FFMA R6, R35, R39, R6 ;  /* 0x0000002723067223 */ /* 0x000fe20000000006 */
        /* <DEDUP_REMOVED lines=11> */
[C---:B------:R-:W-:Y:S01]  /*93e0*/  FFMA R12, R35.reuse, R45, R12 ;  /* 0x0000002d230c7223 */ /* 0x040fe2000000000c */
[C---:B------:R-:W-:Y:S01]  /*93f0*/  FFMA R13, R35.reuse, R48, R13 ;  /* 0x00000030230d7223 */ /* 0x040fe2000000000d */
[C---:B------:R-:W-:Y:S01]  /*9400*/  FFMA R14, R35.reuse, R47, R14 ;  /* 0x0000002f230e7223 */ /* 0x040fe2000000000e */
[----:B------:R-:W-:Y:S01]  /*9410*/  FFMA R19, R35, R50, R19 ;  /* 0x0000003223137223 */ /* 0x000fe20000000013 */
[----:B---3--:R-:W-:Y:S02]  /*9420*/  F2FP.F16.F32.PACK_AB R86, R5, R4 ;  /* 0x000000040556723e */ /* 0x008fe400000000ff */
        /* <DEDUP_REMOVED lines=22> */
.L_x_137:
[----:B------:R-:W-:Y:S05]  /*9590*/  BSYNC.RECONVERGENT B0 ;  /* 0x0000000000007941 */ /* 0x000fea0003800200 */
.L_x_136:
[----:B------:R-:W-:Y:S01]  /*95a0*/  BAR.SYNC.DEFER_BLOCKING 0x1, 0x80 ;  /* 0x0042000000007b1d */ /* 0x000fe20000010000 */
[----:B------:R-:W-:Y:S01]  /*95b0*/  UISETP.NE.AND UP0, UPT, UR54, -0x4, UPT ;  /* 0xfffffffc3600788c */ /* 0x000fe2000bf05270 */
[----:B------:R-:W-:Y:S08]  /*95c0*/  IADD3 R0, PT, PT, R30, 0x1, RZ ;  /* 0x000000011e007810 */ /* 0x000ff00007ffe0ff */
[----:B------:R-:W-:Y:S05]  /*95d0*/  BRA.U !UP0, `(.L_x_138) ;  /* 0x0000000108287547 */ /* 0x000fea000b800000 */
[----:B------:R-:W-:Y:S01]  /*95e0*/  ISETP.NE.AND P0, PT, R81, RZ, PT ;  /* 0x000000ff5100720c */ /* 0x000fe20003f05270 */
[----:B------:R-:W-:Y:S01]  /*95f0*/  IMAD.U32 R2, RZ, RZ, UR55 ;  /* 0x00000037ff027e24 */ /* 0x000fe2000f8e00ff */
[----:B------:R-:W-:Y:S02]  /*9600*/  UIADD3 UR55, UPT, UPT, UR55, 0x1, URZ ;  /* 0x0000000137377890 */ /* 0x000fe4000fffe0ff */
[----:B------:R-:W-:Y:S02]  /*9610*/  ISETP.NE.U32.OR P0, PT, R80, 0x1, !P0 ;  /* 0x000000015000780c */ /* 0x000fe40004705470 */
[----:B------:R-:W-:Y:S04]  /*9620*/  UISETP.NE.AND UP0, UPT, UR55, 0x4, UPT ;  /* 0x000000043700788c */ /* 0x000fe8000bf05270 */
[----:B------:R-:W-:Y:S07]  /*9630*/  USEL UR55, UR55, URZ, UP0 ;  /* 0x000000ff37377287 */ /* 0x000fee0008000000 */
[----:B------:R-:W-:Y:S05]  /*9640*/  @P0 LEA R2, R2, UR51, 0x3 ;  /* 0x0000003302020c11 */ /* 0x000fea000f8e18ff */
[----:B------:R-:W-:Y:S05]  /*9650*/  @P0 VIADD R3, R2, 0x130 ;  /* 0x0000013002030836 */ /* 0x000fea0000000000 */
[----:B------:R-:W-:Y:S04]  /*9660*/  @P0 PRMT R3, R92, 0x654, R3 ;  /* 0x000006545c030816 */ /* 0x000fe80000000003 */
[----:B------:R2:W-:Y:S03]  /*9670*/  @P0 SYNCS.ARRIVE.TRANS64.RED.A1T0 RZ, [R3+URZ], RZ ;  /* 0x000000ff03ff09a7 */ /* 0x0005e600081004ff */
.L_x_138:
[----:B------:R-:W-:Y:S01]  /*9680*/  LOP3.LUT P0, RZ, R62, 0x1, RZ, 0xc0, !PT ;  /* 0x000000013eff7812 */ /* 0x000fe2000780c0ff */
[----:B------:R-:W-:Y:S01]  /*9690*/  UIADD3 UR54, UPT, UPT, UR54, 0x4, URZ ;  /* 0x0000000436367890 */ /* 0x000fe2000fffe0ff */
[----:B------:R-:W-:Y:S01]  /*96a0*/  ISETP.NE.AND P1, PT, R0, 0x2, PT ;  /* 0x000000020000780c */ /* 0x000fe20003f25270 */
[----:B------:R-:W-:Y:S01]  /*96b0*/  UMOV UR48, UR53 ;  /* 0x0000003500307c82 */ /* 0x000fe20008000000 */
[----:B------:R-:W-:Y:S01]  /*96c0*/  LOP3.LUT R70, R70, 0x1, RZ, 0x3c, !PT ;  /* 0x0000000146467812 */ /* 0x000fe200078e3cff */
[----:B------:R-:W-:Y:S01]  /*96d0*/  IMAD.IADD R16, R29, 0x1, R58 ;  /* 0x000000011d107824 */ /* 0x000fe200078e023a */
[----:B------:R-:W-:Y:S01]  /*96e0*/  SEL R2, RZ, 0x1, P1 ;  /* 0x00000001ff027807 */ /* 0x000fe20000800000 */
[----:B------:R-:W-:Y:S01]  /*96f0*/  IMAD.IADD R19, R31, 0x1, R64 ;  /* 0x000000011f137824 */ /* 0x000fe200078e0240 */
[----:B------:R-:W-:Y:S02]  /*9700*/  SEL R30, R0, RZ, P1 ;  /* 0x000000ff001e7207 */ /* 0x000fe40000800000 */
[----:B------:R-:W-:Y:S03]  /*9710*/  LOP3.LUT R71, R71, R2, RZ, 0x3c, !PT ;  /* 0x0000000247477212 */ /* 0x000fe600078e3cff */
[----:B------:R-:W-:Y:S05]  /*9720*/  @P0 BRA `(.L_x_139) ;  /* 0xffffffcc00080947 */ /* 0x000fea000383ffff */
[----:B------:R-:W-:-:S09]  /*9730*/  UISETP.NE.AND UP0, UPT, UR50, URZ, UPT ;  /* 0x000000ff3200728c */ /* 0x000fd2000bf05270 */
[----:B------:R-:W-:Y:S05]  /*9740*/  BRA.U !UP0, `(.L_x_140) ;  /* 0x0000000108487547 */ /* 0x000fea000b800000 */
[----:B------:R-:W3:Y:S02]  /*9750*/  LDCU.64 UR4, c[0x0][0x990] ;  /* 0x00013200ff0477ac */ /* 0x000ee40008000a00 */
[----:B---3--:R-:W-:-:S04]  /*9760*/  UISETP.NE.U32.AND UP0, UPT, UR4, URZ, UPT ;  /* 0x000000ff0400728c */ /* 0x008fc8000bf05070 */
[----:B------:R-:W-:-:S09]  /*9770*/  UISETP.NE.AND.EX UP0, UPT, UR5, URZ, UPT, UP0 ;  /* 0x000000ff0500728c */ /* 0x000fd2000bf05300 */
[----:B------:R-:W-:Y:S05]  /*9780*/  BRA.U UP0, `(.L_x_141) ;  /* 0x00000001000c7547 */ /* 0x000fea000b800000 */
[----:B------:R-:W-:-:S13]  /*9790*/  FSETP.NEU.AND P0, PT, R35, RZ, PT ;  /* 0x000000ff2300720b */ /* 0x000fda0003f0d000 */
[----:B------:R-:W-:Y:S05]  /*97a0*/  @!P0 EXIT ;  /* 0x000000000000894d */ /* 0x000fea0003800000 */
[----:B------:R-:W-:Y:S05]  /*97b0*/  BRA `(.L_x_140) ;  /* 0x00000000002c7947 */ /* 0x000fea0003800000 */
.L_x_141:
[----:B------:R-:W-:Y:S01]  /*97c0*/  ISETP.NE.AND P0, PT, R79, RZ, PT ;  /* 0x000000ff4f00720c */ /* 0x000fe20003f05270 */
[----:B------:R-:W-:-:S12]  /*97d0*/  BSSY.RECONVERGENT B0, `(.L_x_140) ;  /* 0x0000009000007945 */ /* 0x000fd80003800200 */
[----:B------:R-:W-:Y:S05]  /*97e0*/  @P0 BRA `(.L_x_142) ;  /* 0x0000000000140947 */ /* 0x000fea0003800000 */
[----:B------:R-:W3:Y:S02]  /*97f0*/  LDCU.64 UR4, c[0x0][0x988] ;  /* 0x00013100ff0477ac */ /* 0x000ee40008000a00 */
[----:B---3--:R-:W-:-:S04]  /*9800*/  ISETP.NE.U32.AND P0, PT, RZ, UR4, PT ;  /* 0x00000004ff007c0c */ /* 0x008fc8000bf05070 */
[----:B------:R-:W-:-:S13]  /*9810*/  ISETP.NE.AND.EX P0, PT, RZ, UR5, PT, P0 ;  /* 0x00000005ff007c0c */ /* 0x000fda000bf05300 */
[----:B------:R-:W-:Y:S05]  /*9820*/  @!P0 EXIT ;  /* 0x000000000000894d */ /* 0x000fea0003800000 */
[----:B------:R-:W-:Y:S05]  /*9830*/  BRA `(.L_x_143) ;  /* 0x0000000000087947 */ /* 0x000fea0003800000 */
.L_x_142:
[----:B------:R-:W-:-:S13]  /*9840*/  FSETP.NEU.AND P0, PT, R35, RZ, PT ;  /* 0x000000ff2300720b */ /* 0x000fda0003f0d000 */
[----:B------:R-:W-:Y:S05]  /*9850*/  @!P0 EXIT ;  /* 0x000000000000894d */ /* 0x000fea0003800000 */
.L_x_143:
[----:B------:R-:W-:Y:S05]  /*9860*/  BSYNC.RECONVERGENT B0 ;  /* 0x0000000000007941 */ /* 0x000fea0003800200 */
.L_x_140:
[----:B------:R-:W-:Y:S01]  /*9870*/  ULEA UR4, UR55, UR51, 0x3 ;  /* 0x0000003337047291 */ /* 0x000fe2000f8e18ff */
[----:B------:R-:W-:-:S04]  /*9880*/  DEPBAR.LE SB0, 0x0 ;  /* 0x000080000000791a */ /* 0x000fc80000000000 */
[----:B------:R-:W-:-:S04]  /*9890*/  UIADD3 UR4, UPT, UPT, UR4, 0x130, URZ ;  /* 0x0000013004047890 */ /* 0x000fc8000fffe0ff */
[----:B------:R-:W-:-:S09]  /*98a0*/  UPRMT UR4, UR49, 0x654, UR4 ;  /* 0x0000065431047896 */ /* 0x000fd20008000004 */
[----:B------:R-:W-:Y:S01]  /*98b0*/  SYNCS.ARRIVE.TRANS64.RED.A1T0 RZ, [UR4], RZ ;  /* 0x000000ffffff79a7 */ /* 0x000fe20008100404 */
[----:B------:R-:W-:Y:S05]  /*98c0*/  EXIT ;  /* 0x000000000000794d */ /* 0x000fea0003800000 */
.L_x_25:
[----:B------:R-:W-:Y:S07]  /*98d0*/  MOV R3, UR45 ;  /* 0x0000002d00037c02 */ /* 0x000fee0008000f00 */
.L_x_144:
[----:B---3--:R3:W4:Y:S02]  /*98e0*/  SYNCS.PHASECHK.TRANS64.TRYWAIT P0, [R3+URZ+0x88], R14 ;  /* 0x0000880e030075a7 */ /* 0x00872400080011ff */
[----:B----4-:R-:W-:Y:S05]  /*98f0*/  @!P0 NANOSLEEP.SYNCS 0x989680 ;  /* 0x009896800000895d */ /* 0x010fea0003900000 */
[----:B------:R-:W4:Y:S02]  /*9900*/  @!P0 SYNCS.PHASECHK.TRANS64 P0, [R3+URZ+0x88], R14 ;  /* 0x0000880e030085a7 */ /* 0x000f2400080010ff */
[----:B----4-:R-:W-:Y:S05]  /*9910*/  @!P0 BRA `(.L_x_144) ;  /* 0xfffffffc00f08947 */ /* 0x010fea000383ffff */
[----:B------:R-:W-:Y:S05]  /*9920*/  BRA `(.L_x_24) ;  /* 0xffffff84007c7947 */ /* 0x000fea000383ffff */
.L_x_32:
[----:B------:R-:W-:Y:S07]  /*9930*/  MOV R4, UR49 ;  /* 0x0000003100047c02 */ /* 0x000fee0008000f00 */
.L_x_145:
[----:B----4-:R4:W1:Y:S02]  /*9940*/  SYNCS.PHASECHK.TRANS64.TRYWAIT P0, [R4+URZ+0x88], R7 ;  /* 0x00008807040075a7 */ /* 0x01086400080011ff */
[----:B-1----:R-:W-:Y:S05]  /*9950*/  @!P0 NANOSLEEP.SYNCS 0x989680 ;  /* 0x009896800000895d */ /* 0x002fea0003900000 */
[----:B------:R-:W1:Y:S02]  /*9960*/  @!P0 SYNCS.PHASECHK.TRANS64 P0, [R4+URZ+0x88], R7 ;  /* 0x00008807040085a7 */ /* 0x000e6400080010ff */
[----:B-1----:R-:W-:Y:S05]  /*9970*/  @!P0 BRA `(.L_x_145) ;  /* 0xfffffffc00f08947 */ /* 0x002fea000383ffff */
[----:B------:R-:W-:Y:S05]  /*9980*/  BRA `(.L_x_31) ;  /* 0xffffff8c001c7947 */ /* 0x000fea000383ffff */
.L_x_37:
[----:B-1----:R-:W-:-:S07]  /*9990*/  MOV R2, UR53 ;  /* 0x0000003500027c02 */ /* 0x002fce0008000f00 */
.L_x_146:
[----:B-1----:R1:W3:Y:S02]  /*99a0*/  SYNCS.PHASECHK.TRANS64.TRYWAIT P0, [R2+URZ+0x160], R3 ;  /* 0x00016003020075a7 */ /* 0x0022e400080011ff */
[----:B---3--:R-:W-:Y:S05]  /*99b0*/  @!P0 NANOSLEEP.SYNCS 0x989680 ;  /* 0x009896800000895d */ /* 0x008fea0003900000 */
[----:B------:R-:W3:Y:S02]  /*99c0*/  @!P0 SYNCS.PHASECHK.TRANS64 P0, [R2+URZ+0x160], R3 ;  /* 0x00016003020085a7 */ /* 0x000ee400080010ff */
[----:B---3--:R-:W-:Y:S05]  /*99d0*/  @!P0 BRA `(.L_x_146) ;  /* 0xfffffffc00f08947 */ /* 0x008fea000383ffff */
[----:B------:R-:W-:Y:S05]  /*99e0*/  BRA `(.L_x_147) ;  /* 0xffffff9000487947 */ /* 0x000fea000383ffff */
.L_x_41:
[----:B------:R-:W-:-:S07]  /*99f0*/  MOV R0, UR4 ;  /* 0x0000000400007c02 */ /* 0x000fce0008000f00 */
.L_x_148:
[----:B-1----:R1:W2:Y:S02]  /*9a00*/  SYNCS.PHASECHK.TRANS64.TRYWAIT P0, [R0+URZ], R3 ;  /* 0x00000003000075a7 */ /* 0x0022a400080011ff */
[----:B--2---:R-:W-:Y:S05]  /*9a10*/  @!P0 NANOSLEEP.SYNCS 0x989680 ;  /* 0x009896800000895d */ /* 0x004fea0003900000 */
[----:B------:R-:W2:Y:S02]  /*9a20*/  @!P0 SYNCS.PHASECHK.TRANS64 P0, [R0+URZ], R3 ;  /* 0x00000003000085a7 */ /* 0x000ea400080010ff */
[----:B--2---:R-:W-:Y:S05]  /*9a30*/  @!P0 BRA `(.L_x_148) ;  /* 0xfffffffc00f08947 */ /* 0x004fea000383ffff */
[----:B------:R-:W-:Y:S05]  /*9a40*/  BRA `(.L_x_149) ;  /* 0xffffff9400987947 */ /* 0x000fea000383ffff */
.L_x_42:
[----:B------:R-:W-:-:S07]  /*9a50*/  MOV R0, UR4 ;  /* 0x0000000400007c02 */ /* 0x000fce0008000f00 */
.L_x_150:
[----:B-1----:R1:W2:Y:S02]  /*9a60*/  SYNCS.PHASECHK.TRANS64.TRYWAIT P0, [R0+URZ], R3 ;  /* 0x00000003000075a7 */ /* 0x0022a400080011ff */
[----:B--2---:R-:W-:Y:S05]  /*9a70*/  @!P0 NANOSLEEP.SYNCS 0x989680 ;  /* 0x009896800000895d */ /* 0x004fea0003900000 */
[----:B------:R-:W2:Y:S02]  /*9a80*/  @!P0 SYNCS.PHASECHK.TRANS64 P0, [R0+URZ], R3 ;  /* 0x00000003000085a7 */ /* 0x000ea400080010ff */
[----:B--2---:R-:W-:Y:S05]  /*9a90*/  @!P0 BRA `(.L_x_150) ;  /* 0xfffffffc00f08947 */ /* 0x004fea000383ffff */
[----:B------:R-:W-:Y:S05]  /*9aa0*/  BRA `(.L_x_151) ;  /* 0xffffff9400a47947 */ /* 0x000fea000383ffff */
.L_x_43:
[----:B------:R-:W-:-:S07]  /*9ab0*/  MOV R0, UR4 ;  /* 0x0000000400007c02 */ /* 0x000fce0008000f00 */
.L_x_152:
[----:B-1----:R1:W2:Y:S02]  /*9ac0*/  SYNCS.PHASECHK.TRANS64.TRYWAIT P0, [R0+URZ], R3 ;  /* 0x00000003000075a7 */ /* 0x0022a400080011ff */
[----:B--2---:R-:W-:Y:S05]  /*9ad0*/  @!P0 NANOSLEEP.SYNCS 0x989680 ;  /* 0x009896800000895d */ /* 0x004fea0003900000 */
[----:B------:R-:W2:Y:S02]  /*9ae0*/  @!P0 SYNCS.PHASECHK.TRANS64 P0, [R0+URZ], R3 ;  /* 0x00000003000085a7 */ /* 0x000ea400080010ff */
[----:B--2---:R-:W-:Y:S05]  /*9af0*/  @!P0 BRA `(.L_x_152) ;  /* 0xfffffffc00f08947 */ /* 0x004fea000383ffff */
[----:B------:R-:W-:Y:S05]  /*9b00*/  BRA `(.L_x_153) ;  /* 0xffffff9400b07947 */ /* 0x000fea000383ffff */
.L_x_44:
[----:B------:R-:W-:-:S07]  /*9b10*/  MOV R0, UR4 ;  /* 0x0000000400007c02 */ /* 0x000fce0008000f00 */
.L_x_154:
[----:B-1----:R1:W2:Y:S02]  /*9b20*/  SYNCS.PHASECHK.TRANS64.TRYWAIT P0, [R0+URZ], R3 ;  /* 0x00000003000075a7 */ /* 0x0022a400080011ff */
[----:B--2---:R-:W-:Y:S05]  /*9b30*/  @!P0 NANOSLEEP.SYNCS 0x989680 ;  /* 0x009896800000895d */ /* 0x004fea0003900000 */
[----:B------:R-:W2:Y:S02]  /*9b40*/  @!P0 SYNCS.PHASECHK.TRANS64 P0, [R0+URZ], R3 ;  /* 0x00000003000085a7 */ /* 0x000ea400080010ff */
[----:B--2---:R-:W-:Y:S05]  /*9b50*/  @!P0 BRA `(.L_x_154) ;  /* 0xfffffffc00f08947 */ /* 0x004fea000383ffff */
[----:B------:R-:W-:Y:S05]  /*9b60*/  BRA `(.L_x_155) ;  /* 0xffffff9400bc7947 */ /* 0x000fea000383ffff */
.L_x_45:
[----:B------:R-:W-:-:S07]  /*9b70*/  MOV R0, UR4 ;  /* 0x0000000400007c02 */ /* 0x000fce0008000f00 */
.L_x_156:
[----:B-1----:R1:W2:Y:S02]  /*9b80*/  SYNCS.PHASECHK.TRANS64.TRYWAIT P0, [R0+URZ], R3 ;  /* 0x00000003000075a7 */ /* 0x0022a400080011ff */
[----:B--2---:R-:W-:Y:S05]  /*9b90*/  @!P0 NANOSLEEP.SYNCS 0x989680 ;  /* 0x009896800000895d */ /* 0x004fea0003900000 */
[----:B------:R-:W2:Y:S02]  /*9ba0*/  @!P0 SYNCS.PHASECHK.TRANS64 P0, [R0+URZ], R3 ;  /* 0x00000003000085a7 */ /* 0x000ea400080010ff */
[----:B--2---:R-:W-:Y:S05]  /*9bb0*/  @!P0 BRA `(.L_x_156) ;  /* 0xfffffffc00f08947 */ /* 0x004fea000383ffff */
[----:B------:R-:W-:Y:S05]  /*9bc0*/  BRA `(.L_x_157) ;  /* 0xffffff9400c87947 */ /* 0x000fea000383ffff */
.L_x_46:
[----:B------:R-:W-:-:S07]  /*9bd0*/  MOV R0, UR4 ;  /* 0x0000000400007c02 */ /* 0x000fce0008000f00 */
.L_x_158:
[----:B-1----:R1:W2:Y:S02]  /*9be0*/  SYNCS.PHASECHK.TRANS64.TRYWAIT P0, [R0+URZ], R3 ;  /* 0x00000003000075a7 */ /* 0x0022a400080011ff */
[----:B--2---:R-:W-:Y:S05]  /*9bf0*/  @!P0 NANOSLEEP.SYNCS 0x989680 ;  /* 0x009896800000895d */ /* 0x004fea0003900000 */
[----:B------:R-:W2:Y:S02]  /*9c00*/  @!P0 SYNCS.PHASECHK.TRANS64 P0, [R0+URZ], R3 ;  /* 0x00000003000085a7 */ /* 0x000ea400080010ff */
[----:B--2---:R-:W-:Y:S05]  /*9c10*/  @!P0 BRA `(.L_x_158) ;  /* 0xfffffffc00f08947 */ /* 0x004fea000383ffff */
[----:B------:R-:W-:Y:S05]  /*9c20*/  BRA `(.L_x_159) ;  /* 0xffffff9400d47947 */ /* 0x000fea000383ffff */
.L_x_47:
[----:B------:R-:W-:-:S07]  /*9c30*/  MOV R0, UR4 ;  /* 0x0000000400007c02 */ /* 0x000fce0008000f00 */
.L_x_160:
[----:B-1----:R1:W2:Y:S02]  /*9c40*/  SYNCS.PHASECHK.TRANS64.TRYWAIT P0, [R0+URZ], R3 ;  /* 0x00000003000075a7 */ /* 0x0022a400080011ff */
[----:B--2---:R-:W-:Y:S05]  /*9c50*/  @!P0 NANOSLEEP.SYNCS 0x989680 ;  /* 0x009896800000895d */ /* 0x004fea0003900000 */
[----:B------:R-:W2:Y:S02]  /*9c60*/  @!P0 SYNCS.PHASECHK.TRANS64 P0, [R0+URZ], R3 ;  /* 0x00000003000085a7 */ /* 0x000ea400080010ff */
[----:B--2---:R-:W-:Y:S05]  /*9c70*/  @!P0 BRA `(.L_x_160) ;  /* 0xfffffffc00f08947 */ /* 0x004fea000383ffff */
[----:B------:R-:W-:Y:S05]  /*9c80*/  BRA `(.L_x_161) ;  /* 0xffffff9400e07947 */ /* 0x000fea000383ffff */
.L_x_48:
[----:B------:R-:W-:-:S07]  /*9c90*/  MOV R0, UR4 ;  /* 0x0000000400007c02 */ /* 0x000fce0008000f00 */
.L_x_162:
[----:B-1----:R1:W2:Y:S02]  /*9ca0*/  SYNCS.PHASECHK.TRANS64.TRYWAIT P0, [R0+URZ], R3 ;  /* 0x00000003000075a7 */ /* 0x0022a400080011ff */
[----:B--2---:R-:W-:Y:S05]  /*9cb0*/  @!P0 NANOSLEEP.SYNCS 0x989680 ;  /* 0x009896800000895d */ /* 0x004fea0003900000 */
[----:B------:R-:W2:Y:S02]  /*9cc0*/  @!P0 SYNCS.PHASECHK.TRANS64 P0, [R0+URZ], R3 ;  /* 0x00000003000085a7 */ /* 0x000ea400080010ff */
[----:B--2---:R-:W-:Y:S05]  /*9cd0*/  @!P0 BRA `(.L_x_162) ;  /* 0xfffffffc00f08947 */ /* 0x004fea000383ffff */
[----:B------:R-:W-:Y:S05]  /*9ce0*/  BRA `(.L_x_163) ;  /* 0xffffff9400ec7947 */ /* 0x000fea000383ffff */
.L_x_49:
[----:B------:R-:W-:-:S07]  /*9cf0*/  MOV R0, UR4 ;  /* 0x0000000400007c02 */ /* 0x000fce0008000f00 */
.L_x_164:
[----:B-1----:R1:W2:Y:S02]  /*9d00*/  SYNCS.PHASECHK.TRANS64.TRYWAIT P0, [R0+URZ], R3 ;  /* 0x00000003000075a7 */ /* 0x0022a400080011ff */
[----:B--2---:R-:W-:Y:S05]  /*9d10*/  @!P0 NANOSLEEP.SYNCS 0x989680 ;  /* 0x009896800000895d */ /* 0x004fea0003900000 */
[----:B------:R-:W2:Y:S02]  /*9d20*/  @!P0 SYNCS.PHASECHK.TRANS64 P0, [R0+URZ], R3 ;  /* 0x00000003000085a7 */ /* 0x000ea400080010ff */
[----:B--2---:R-:W-:Y:S05]  /*9d30*/  @!P0 BRA `(.L_x_164) ;  /* 0xfffffffc00f08947 */ /* 0x004fea000383ffff */
[----:B------:R-:W-:Y:S05]  /*9d40*/  BRA `(.L_x_165) ;  /* 0xffffff9400f87947 */ /* 0x000fea000383ffff */
.L_x_50:
[----:B------:R-:W-:-:S07]  /*9d50*/  MOV R0, UR4 ;  /* 0x0000000400007c02 */ /* 0x000fce0008000f00 */
.L_x_166:
[----:B-1----:R1:W2:Y:S02]  /*9d60*/  SYNCS.PHASECHK.TRANS64.TRYWAIT P0, [R0+URZ], R3 ;  /* 0x00000003000075a7 */ /* 0x0022a400080011ff */
[----:B--2---:R-:W-:Y:S05]  /*9d70*/  @!P0 NANOSLEEP.SYNCS 0x989680 ;  /* 0x009896800000895d */ /* 0x004fea0003900000 */
[----:B------:R-:W2:Y:S02]  /*9d80*/  @!P0 SYNCS.PHASECHK.TRANS64 P0, [R0+URZ], R3 ;  /* 0x00000003000085a7 */ /* 0x000ea400080010ff */
[----:B--2---:R-:W-:Y:S05]  /*9d90*/  @!P0 BRA `(.L_x_166) ;  /* 0xfffffffc00f08947 */ /* 0x004fea000383ffff */
[----:B------:R-:W-:Y:S05]  /*9da0*/  BRA `(.L_x_167) ;  /* 0xffffff9800047947 */ /* 0x000fea000383ffff */
.L_x_51:
[----:B------:R-:W-:-:S07]  /*9db0*/  MOV R0, UR4 ;  /* 0x0000000400007c02 */ /* 0x000fce0008000f00 */
.L_x_168:
[----:B-1----:R1:W2:Y:S02]  /*9dc0*/  SYNCS.PHASECHK.TRANS64.TRYWAIT P0, [R0+URZ], R3 ;  /* 0x00000003000075a7 */ /* 0x0022a400080011ff */
[----:B--2---:R-:W-:Y:S05]  /*9dd0*/  @!P0 NANOSLEEP.SYNCS 0x989680 ;  /* 0x009896800000895d */ /* 0x004fea0003900000 */
[----:B------:R-:W2:Y:S02]  /*9de0*/  @!P0 SYNCS.PHASECHK.TRANS64 P0, [R0+URZ], R3 ;  /* 0x00000003000085a7 */ /* 0x000ea400080010ff */
[----:B--2---:R-:W-:Y:S05]  /*9df0*/  @!P0 BRA `(.L_x_168) ;  /* 0xfffffffc00f08947 */ /* 0x004fea000383ffff */
[----:B------:R-:W-:Y:S05]  /*9e00*/  BRA `(.L_x_169) ;  /* 0xffffff9800107947 */ /* 0x000fea000383ffff */
.L_x_52:
[----:B------:R-:W-:-:S07]  /*9e10*/  MOV R0, UR4 ;  /* 0x0000000400007c02 */ /* 0x000fce0008000f00 */
.L_x_170:
[----:B-1----:R1:W2:Y:S02]  /*9e20*/  SYNCS.PHASECHK.TRANS64.TRYWAIT P0, [R0+URZ], R3 ;  /* 0x00000003000075a7 */ /* 0x0022a400080011ff */
[----:B--2---:R-:W-:Y:S05]  /*9e30*/  @!P0 NANOSLEEP.SYNCS 0x989680 ;  /* 0x009896800000895d */ /* 0x004fea0003900000 */
[----:B------:R-:W2:Y:S02]  /*9e40*/  @!P0 SYNCS.PHASECHK.TRANS64 P0, [R0+URZ], R3 ;  /* 0x00000003000085a7 */ /* 0x000ea400080010ff */
[----:B--2---:R-:W-:Y:S05]  /*9e50*/  @!P0 BRA `(.L_x_170) ;  /* 0xfffffffc00f08947 */ /* 0x004fea000383ffff */
[----:B------:R-:W-:Y:S05]  /*9e60*/  BRA `(.L_x_171) ;  /* 0xffffff98001c7947 */ /* 0x000fea000383ffff */
.L_x_53:
[----:B------:R-:W-:-:S07]  /*9e70*/  MOV R0, UR4 ;  /* 0x0000000400007c02 */ /* 0x000fce0008000f00 */
.L_x_172:
[----:B-1----:R1:W2:Y:S02]  /*9e80*/  SYNCS.PHASECHK.TRANS64.TRYWAIT P0, [R0+URZ], R3 ;  /* 0x00000003000075a7 */ /* 0x0022a400080011ff */
[----:B--2---:R-:W-:Y:S05]  /*9e90*/  @!P0 NANOSLEEP.SYNCS 0x989680 ;  /* 0x009896800000895d */ /* 0x004fea0003900000 */
[----:B------:R-:W2:Y:S02]  /*9ea0*/  @!P0 SYNCS.PHASECHK.TRANS64 P0, [R0+URZ], R3 ;  /* 0x00000003000085a7 */ /* 0x000ea400080010ff */
[----:B--2---:R-:W-:Y:S05]  /*9eb0*/  @!P0 BRA `(.L_x_172) ;  /* 0xfffffffc00f08947 */ /* 0x004fea000383ffff */
[----:B------:R-:W-:Y:S05]  /*9ec0*/  BRA `(.L_x_173) ;  /* 0xffffff9800287947 */ /* 0x000fea000383ffff */
.L_x_54:
[----:B------:R-:W-:-:S07]  /*9ed0*/  MOV R0, UR4 ;  /* 0x0000000400007c02 */ /* 0x000fce0008000f00 */
.L_x_174:
[----:B-1----:R1:W2:Y:S02]  /*9ee0*/  SYNCS.PHASECHK.TRANS64.TRYWAIT P0, [R0+URZ], R3 ;  /* 0x00000003000075a7 */ /* 0x0022a400080011ff */
[----:B--2---:R-:W-:Y:S05]  /*9ef0*/  @!P0 NANOSLEEP.SYNCS 0x989680 ;  /* 0x009896800000895d */ /* 0x004fea0003900000 */
[----:B------:R-:W2:Y:S02]  /*9f00*/  @!P0 SYNCS.PHASECHK.TRANS64 P0, [R0+URZ], R3 ;  /* 0x00000003000085a7 */ /* 0x000ea400080010ff */
[----:B--2---:R-:W-:Y:S05]  /*9f10*/  @!P0 BRA `(.L_x_174) ;  /* 0xfffffffc00f08947 */ /* 0x004fea000383ffff */
[----:B------:R-:W-:Y:S05]  /*9f20*/  BRA `(.L_x_175) ;  /* 0xffffff9800347947 */ /* 0x000fea000383ffff */
.L_x_55:
[----:B------:R-:W-:-:S07]  /*9f30*/  MOV R0, UR4 ;  /* 0x0000000400007c02 */ /* 0x000fce0008000f00 */
.L_x_176:
[----:B-1----:R1:W2:Y:S02]  /*9f40*/  SYNCS.PHASECHK.TRANS64.TRYWAIT P0, [R0+URZ], R3 ;  /* 0x00000003000075a7 */ /* 0x0022a400080011ff */
[----:B--2---:R-:W-:Y:S05]  /*9f50*/  @!P0 NANOSLEEP.SYNCS 0x989680 ;  /* 0x009896800000895d */ /* 0x004fea0003900000 */
[----:B------:R-:W2:Y:S02]  /*9f60*/  @!P0 SYNCS.PHASECHK.TRANS64 P0, [R0+URZ], R3 ;  /* 0x00000003000085a7 */ /* 0x000ea400080010ff */
[----:B--2---:R-:W-:Y:S05]  /*9f70*/  @!P0 BRA `(.L_x_176) ;  /* 0xfffffffc00f08947 */ /* 0x004fea000383ffff */
[----:B------:R-:W-:Y:S05]  /*9f80*/  BRA `(.L_x_177) ;  /* 0xffffff9800407947 */ /* 0x000fea000383ffff */
.L_x_56:
[----:B------:R-:W-:-:S07]  /*9f90*/  MOV R0, UR4 ;  /* 0x0000000400007c02 */ /* 0x000fce0008000f00 */
.L_x_178:
[----:B-1----:R1:W2:Y:S02]  /*9fa0*/  SYNCS.PHASECHK.TRANS64.TRYWAIT P0, [R0+URZ], R3 ;  /* 0x00000003000075a7 */ /* 0x0022a400080011ff */
[----:B--2---:R-:W-:Y:S05]  /*9fb0*/  @!P0 NANOSLEEP.SYNCS 0x989680 ;  /* 0x009896800000895d */ /* 0x004fea0003900000 */
[----:B------:R-:W2:Y:S02]  /*9fc0*/  @!P0 SYNCS.PHASECHK.TRANS64 P0, [R0+URZ], R3 ;  /* 0x00000003000085a7 */ /* 0x000ea400080010ff */
[----:B--2---:R-:W-:Y:S05]  /*9fd0*/  @!P0 BRA `(.L_x_178) ;  /* 0xfffffffc00f08947 */ /* 0x004fea000383ffff */
[----:B------:R-:W-:Y:S05]  /*9fe0*/  BRA `(.L_x_179) ;  /* 0xffffff98004c7947 */ /* 0x000fea000383ffff */
.L_x_59:
[----:B------:R-:W-:-:S07]  /*9ff0*/  MOV R4, UR49 ;  /* 0x0000003100047c02 */ /* 0x000fce0008000f00 */
.L_x_180:
[----:B--2---:R2:W3:Y:S02]  /*a000*/  SYNCS.PHASECHK.TRANS64.TRYWAIT P1, [R4+URZ+0x168], R7 ;  /* 0x00016807040075a7 */ /* 0x0044e400080211ff */
[----:B---3--:R-:W-:Y:S05]  /*a010*/  @!P1 NANOSLEEP.SYNCS 0x989680 ;  /* 0x009896800000995d */ /* 0x008fea0003900000 */
[----:B------:R-:W3:Y:S02]  /*a020*/  @!P1 SYNCS.PHASECHK.TRANS64 P1, [R4+URZ+0x168], R7 ;  /* 0x00016807040095a7 */ /* 0x000ee400080210ff */
[----:B---3--:R-:W-:Y:S05]  /*a030*/  @!P1 BRA `(.L_x_180) ;  /* 0xfffffffc00f09947 */ /* 0x008fea000383ffff */
[----:B------:R-:W-:Y:S05]  /*a040*/  BRA `(.L_x_181) ;  /* 0xffffff9800b07947 */ /* 0x000fea000383ffff */
.L_x_60:
[----:B--2---:R-:W-:-:S07]  /*a050*/  MOV R4, UR49 ;  /* 0x0000003100047c02 */ /* 0x004fce0008000f00 */
.L_x_182:
[----:B--2---:R2:W3:Y:S02]  /*a060*/  SYNCS.PHASECHK.TRANS64.TRYWAIT P1, [R4+URZ+0x160], R5 ;  /* 0x00016005040075a7 */ /* 0x0044e400080211ff */
[----:B---3--:R-:W-:Y:S05]  /*a070*/  @!P1 NANOSLEEP.SYNCS 0x989680 ;  /* 0x009896800000995d */ /* 0x008fea0003900000 */
[----:B------:R-:W3:Y:S02]  /*a080*/  @!P1 SYNCS.PHASECHK.TRANS64 P1, [R4+URZ+0x160], R5 ;  /* 0x00016005040095a7 */ /* 0x000ee400080210ff */
[----:B---3--:R-:W-:Y:S05]  /*a090*/  @!P1 BRA `(.L_x_182) ;  /* 0xfffffffc00f09947 */ /* 0x008fea000383ffff */
[----:B------:R-:W-:Y:S05]  /*a0a0*/  BRA `(.L_x_183) ;  /* 0xffffff9800b87947 */ /* 0x000fea000383ffff */
.L_x_68:
[----:B------:R-:W-:-:S07]  /*a0b0*/  MOV R0, UR7 ;  /* 0x0000000700007c02 */ /* 0x000fce0008000f00 */
.L_x_184:
[----:B---3--:R3:W4:Y:S02]  /*a0c0*/  SYNCS.PHASECHK.TRANS64.TRYWAIT P0, [R0+URZ+0x160], R3 ;  /* 0x00016003000075a7 */ /* 0x00872400080011ff */
[----:B----4-:R-:W-:Y:S05]  /*a0d0*/  @!P0 NANOSLEEP.SYNCS 0x989680 ;  /* 0x009896800000895d */ /* 0x010fea0003900000 */
[----:B------:R-:W4:Y:S02]  /*a0e0*/  @!P0 SYNCS.PHASECHK.TRANS64 P0, [R0+URZ+0x160], R3 ;  /* 0x00016003000085a7 */ /* 0x000f2400080010ff */
[----:B----4-:R-:W-:Y:S05]  /*a0f0*/  @!P0 BRA `(.L_x_184) ;  /* 0xfffffffc00f08947 */ /* 0x010fea000383ffff */
[----:B------:R-:W-:Y:S05]  /*a100*/  BRA `(.L_x_185) ;  /* 0xffffffa000307947 */ /* 0x000fea000383ffff */
.L_x_69:
[----:B------:R-:W-:-:S07]  /*a110*/  MOV R0, UR9 ;  /* 0x0000000900007c02 */ /* 0x000fce0008000f00 */
.L_x_186:
[----:B--2---:R2:W3:Y:S02]  /*a120*/  SYNCS.PHASECHK.TRANS64.TRYWAIT P0, [R0+URZ+0x180], R3 ;  /* 0x00018003000075a7 */ /* 0x0044e400080011ff */
[----:B---3--:R-:W-:Y:S05]  /*a130*/  @!P0 NANOSLEEP.SYNCS 0x989680 ;  /* 0x009896800000895d */ /* 0x008fea0003900000 */
[----:B------:R-:W3:Y:S02]  /*a140*/  @!P0 SYNCS.PHASECHK.TRANS64 P0, [R0+URZ+0x180], R3 ;  /* 0x00018003000085a7 */ /* 0x000ee400080010ff */
[----:B---3--:R-:W-:Y:S05]  /*a150*/  @!P0 BRA `(.L_x_186) ;  /* 0xfffffffc00f08947 */ /* 0x008fea000383ffff */
[----:B------:R-:W-:Y:S05]  /*a160*/  BRA `(.L_x_187) ;  /* 0xffffffa000487947 */ /* 0x000fea000383ffff */
.L_x_72:
[----:B--2---:R-:W-:Y:S07]  /*a170*/  MOV R0, UR8 ;  /* 0x0000000800007c02 */ /* 0x004fee0008000f00 */
.L_x_188:
[----:B--2---:R2:W3:Y:S02]  /*a180*/  SYNCS.PHASECHK.TRANS64.TRYWAIT P0, [R0+URZ], R9 ;  /* 0x00000009000075a7 */ /* 0x0044e400080011ff */
[----:B---3--:R-:W-:Y:S05]  /*a190*/  @!P0 NANOSLEEP.SYNCS 0x989680 ;  /* 0x009896800000895d */ /* 0x008fea0003900000 */
[----:B------:R-:W3:Y:S02]  /*a1a0*/  @!P0 SYNCS.PHASECHK.TRANS64 P0, [R0+URZ], R9 ;  /* 0x00000009000085a7 */ /* 0x000ee400080010ff */
[----:B---3--:R-:W-:Y:S05]  /*a1b0*/  @!P0 BRA `(.L_x_188) ;  /* 0xfffffffc00f08947 */ /* 0x008fea000383ffff */
[----:B------:R-:W-:Y:S05]  /*a1c0*/  BRA `(.L_x_71) ;  /* 0xffffffa000787947 */ /* 0x000fea000383ffff */
.L_x_75:
[----:B------:R-:W-:-:S07]  /*a1d0*/  MOV R0, UR5 ;  /* 0x0000000500007c02 */ /* 0x000fce0008000f00 */
.L_x_189:
[----:B--2---:R2:W4:Y:S02]  /*a1e0*/  SYNCS.PHASECHK.TRANS64.TRYWAIT P0, [R0+URZ], R3 ;  /* 0x00000003000075a7 */ /* 0x00452400080011ff */
[----:B----4-:R-:W-:Y:S05]  /*a1f0*/  @!P0 NANOSLEEP.SYNCS 0x989680 ;  /* 0x009896800000895d */ /* 0x010fea0003900000 */
[----:B------:R-:W4:Y:S02]  /*a200*/  @!P0 SYNCS.PHASECHK.TRANS64 P0, [R0+URZ], R3 ;  /* 0x00000003000085a7 */ /* 0x000f2400080010ff */
[----:B----4-:R-:W-:Y:S05]  /*a210*/  @!P0 BRA `(.L_x_189) ;  /* 0xfffffffc00f08947 */ /* 0x010fea000383ffff */
[----:B------:R-:W-:Y:S05]  /*a220*/  BRA `(.L_x_190) ;  /* 0xffffffa4003c7947 */ /* 0x000fea000383ffff */
.L_x_76:
[----:B------:R-:W-:-:S07]  /*a230*/  MOV R0, UR6 ;  /* 0x0000000600007c02 */ /* 0x000fce0008000f00 */
.L_x_191:
[----:B--2---:R2:W4:Y:S02]  /*a240*/  SYNCS.PHASECHK.TRANS64.TRYWAIT P0, [R0+URZ], R3 ;  /* 0x00000003000075a7 */ /* 0x00452400080011ff */
[----:B----4-:R-:W-:Y:S05]  /*a250*/  @!P0 NANOSLEEP.SYNCS 0x989680 ;  /* 0x009896800000895d */ /* 0x010fea0003900000 */
[----:B------:R-:W4:Y:S02]  /*a260*/  @!P0 SYNCS.PHASECHK.TRANS64 P0, [R0+URZ], R3 ;  /* 0x00000003000085a7 */ /* 0x000f2400080010ff */
[----:B----4-:R-:W-:Y:S05]  /*a270*/  @!P0 BRA `(.L_x_191) ;  /* 0xfffffffc00f08947 */ /* 0x010fea000383ffff */
[----:B------:R-:W-:Y:S05]  /*a280*/  BRA `(.L_x_192) ;  /* 0xffffffa400487947 */ /* 0x000fea000383ffff */
.L_x_81:
[----:B------:R-:W-:Y:S07]  /*a290*/  MOV R3, UR17 ;  /* 0x0000001100037c02 */ /* 0x000fee0008000f00 */
.L_x_193:
[----:B---3--:R3:W4:Y:S02]  /*a2a0*/  SYNCS.PHASECHK.TRANS64.TRYWAIT P2, [R3+URZ+0x160], R0 ;  /* 0x00016000030075a7 */ /* 0x00872400080411ff */
[----:B----4-:R-:W-:Y:S05]  /*a2b0*/  @!P2 NANOSLEEP.SYNCS 0x989680 ;  /* 0x009896800000a95d */ /* 0x010fea0003900000 */
[----:B------:R-:W4:Y:S02]  /*a2c0*/  @!P2 SYNCS.PHASECHK.TRANS64 P2, [R3+URZ+0x160], R0 ;  /* 0x000160000300a5a7 */ /* 0x000f2400080410ff */
[----:B----4-:R-:W-:Y:S05]  /*a2d0*/  @!P2 BRA `(.L_x_193) ;  /* 0xfffffffc00f0a947 */ /* 0x010fea000383ffff */
[----:B------:R-:W-:Y:S05]  /*a2e0*/  BRA `(.L_x_194) ;  /* 0xffffffac00547947 */ /* 0x000fea000383ffff */
.L_x_84:
[----:B------:R-:W-:Y:S07]  /*a2f0*/  MOV R0, UR17 ;  /* 0x0000001100007c02 */ /* 0x000fee0008000f00 */
.L_x_195:
[----:B--2---:R2:W3:Y:S02]  /*a300*/  SYNCS.PHASECHK.TRANS64.TRYWAIT P0, [R0+URZ+0x158], R3 ;  /* 0x00015803000075a7 */ /* 0x0044e400080011ff */
[----:B---3--:R-:W-:Y:S05]  /*a310*/  @!P0 NANOSLEEP.SYNCS 0x989680 ;  /* 0x009896800000895d */ /* 0x008fea0003900000 */
[----:B------:R-:W3:Y:S02]  /*a320*/  @!P0 SYNCS.PHASECHK.TRANS64 P0, [R0+URZ+0x158], R3 ;  /* 0x00015803000085a7 */ /* 0x000ee400080010ff */
[----:B---3--:R-:W-:Y:S05]  /*a330*/  @!P0 BRA `(.L_x_195) ;  /* 0xfffffffc00f08947 */ /* 0x008fea000383ffff */
[----:B------:R-:W-:Y:S05]  /*a340*/  BRA `(.L_x_83) ;  /* 0xffffffb000647947 */ /* 0x000fea000383ffff */
.L_x_87:
[----:B------:R-:W-:Y:S07]  /*a350*/  MOV R3, UR17 ;  /* 0x0000001100037c02 */ /* 0x000fee0008000f00 */
.L_x_196:
[----:B--2---:R2:W3:Y:S02]  /*a360*/  SYNCS.PHASECHK.TRANS64.TRYWAIT P0, [R3+URZ+0x130], R12 ;  /* 0x0001300c030075a7 */ /* 0x0044e400080011ff */
[----:B---3--:R-:W-:Y:S05]  /*a370*/  @!P0 NANOSLEEP.SYNCS 0x989680 ;  /* 0x009896800000895d */ /* 0x008fea0003900000 */
[----:B------:R-:W3:Y:S02]  /*a380*/  @!P0 SYNCS.PHASECHK.TRANS64 P0, [R3+URZ+0x130], R12 ;  /* 0x0001300c030085a7 */ /* 0x000ee400080010ff */
[----:B---3--:R-:W-:Y:S05]  /*a390*/  @!P0 BRA `(.L_x_196) ;  /* 0xfffffffc00f08947 */ /* 0x008fea000383ffff */
[----:B------:R-:W-:Y:S05]  /*a3a0*/  BRA `(.L_x_197) ;  /* 0xffffffb4002c7947 */ /* 0x000fea000383ffff */
.L_x_88:
[----:B--2---:R-:W-:Y:S07]  /*a3b0*/  MOV R3, UR17 ;  /* 0x0000001100037c02 */ /* 0x004fee0008000f00 */
.L_x_198:
[----:B--2---:R2:W3:Y:S02]  /*a3c0*/  SYNCS.PHASECHK.TRANS64.TRYWAIT P0, [R3+URZ+0x138], R12 ;  /* 0x0001380c030075a7 */ /* 0x0044e400080011ff */
[----:B---3--:R-:W-:Y:S05]  /*a3d0*/  @!P0 NANOSLEEP.SYNCS 0x989680 ;  /* 0x009896800000895d */ /* 0x008fea0003900000 */
[----:B------:R-:W3:Y:S02]  /*a3e0*/  @!P0 SYNCS.PHASECHK.TRANS64 P0, [R3+URZ+0x138], R12 ;  /* 0x0001380c030085a7 */ /* 0x000ee400080010ff */
[----:B---3--:R-:W-:Y:S05]  /*a3f0*/  @!P0 BRA `(.L_x_198) ;  /* 0xfffffffc00f08947 */ /* 0x008fea000383ffff */
[----:B------:R-:W-:Y:S05]  /*a400*/  BRA `(.L_x_199) ;  /* 0xffffffb4006c7947 */ /* 0x000fea000383ffff */
.L_x_89:
[----:B--2---:R-:W-:Y:S07]  /*a410*/  MOV R3, UR17 ;  /* 0x0000001100037c02 */ /* 0x004fee0008000f00 */
.L_x_200:
[----:B--2---:R2:W3:Y:S02]  /*a420*/  SYNCS.PHASECHK.TRANS64.TRYWAIT P0, [R3+URZ+0x140], R12 ;  /* 0x0001400c030075a7 */ /* 0x0044e400080011ff */
[----:B---3--:R-:W-:Y:S05]  /*a430*/  @!P0 NANOSLEEP.SYNCS 0x989680 ;  /* 0x009896800000895d */ /* 0x008fea0003900000 */
[----:B------:R-:W3:Y:S02]  /*a440*/  @!P0 SYNCS.PHASECHK.TRANS64 P0, [R3+URZ+0x140], R12 ;  /* 0x0001400c030085a7 */ /* 0x000ee400080010ff */
[----:B---3--:R-:W-:Y:S05]  /*a450*/  @!P0 BRA `(.L_x_200) ;  /* 0xfffffffc00f08947 */ /* 0x008fea000383ffff */
[----:B------:R-:W-:Y:S05]  /*a460*/  BRA `(.L_x_201) ;  /* 0xffffffb400ac7947 */ /* 0x000fea000383ffff */
.L_x_90:
[----:B------:R-:W-:Y:S07]  /*a470*/  MOV R3, UR17 ;  /* 0x0000001100037c02 */ /* 0x000fee0008000f00 */
.L_x_202:
[----:B-1----:R1:W2:Y:S02]  /*a480*/  SYNCS.PHASECHK.TRANS64.TRYWAIT P0, [R3+URZ+0x148], R12 ;  /* 0x0001480c030075a7 */ /* 0x0022a400080011ff */
[----:B--2---:R-:W-:Y:S05]  /*a490*/  @!P0 NANOSLEEP.SYNCS 0x989680 ;  /* 0x009896800000895d */ /* 0x004fea0003900000 */
[----:B------:R-:W2:Y:S02]  /*a4a0*/  @!P0 SYNCS.PHASECHK.TRANS64 P0, [R3+URZ+0x148], R12 ;  /* 0x0001480c030085a7 */ /* 0x000ea400080010ff */
[----:B--2---:R-:W-:Y:S05]  /*a4b0*/  @!P0 BRA `(.L_x_202) ;  /* 0xfffffffc00f08947 */ /* 0x004fea000383ffff */
[----:B------:R-:W-:Y:S05]  /*a4c0*/  BRA `(.L_x_203) ;  /* 0xffffffb8002c7947 */ /* 0x000fea000383ffff */
.L_x_92:
[----:B------:R-:W-:-:S07]  /*a4d0*/  MOV R0, UR17 ;  /* 0x0000001100007c02 */ /* 0x000fce0008000f00 */
.L_x_204:
[----:B-1----:R1:W3:Y:S02]  /*a4e0*/  SYNCS.PHASECHK.TRANS64.TRYWAIT P0, [R0+URZ+0x130], R3 ;  /* 0x00013003000075a7 */ /* 0x0022e400080011ff */
[----:B---3--:R-:W-:Y:S05]  /*a4f0*/  @!P0 NANOSLEEP.SYNCS 0x989680 ;  /* 0x009896800000895d */ /* 0x008fea0003900000 */
[----:B------:R-:W3:Y:S02]  /*a500*/  @!P0 SYNCS.PHASECHK.TRANS64 P0, [R0+URZ+0x130], R3 ;  /* 0x00013003000085a7 */ /* 0x000ee400080010ff */
[----:B---3--:R-:W-:Y:S05]  /*a510*/  @!P0 BRA `(.L_x_204) ;  /* 0xfffffffc00f08947 */ /* 0x008fea000383ffff */
[----:B------:R-:W-:Y:S05]  /*a520*/  BRA `(.L_x_205) ;  /* 0xffffffb800887947 */ /* 0x000fea000383ffff */
.L_x_93:
[----:B-1----:R-:W-:-:S07]  /*a530*/  MOV R0, UR17 ;  /* 0x0000001100007c02 */ /* 0x002fce0008000f00 */
.L_x_206:
[----:B-1----:R1:W3:Y:S02]  /*a540*/  SYNCS.PHASECHK.TRANS64.TRYWAIT P0, [R0+URZ+0x138], R3 ;  /* 0x00013803000075a7 */ /* 0x0022e400080011ff */
[----:B---3--:R-:W-:Y:S05]  /*a550*/  @!P0 NANOSLEEP.SYNCS 0x989680 ;  /* 0x009896800000895d */ /* 0x008fea0003900000 */
[----:B------:R-:W3:Y:S02]  /*a560*/  @!P0 SYNCS.PHASECHK.TRANS64 P0, [R0+URZ+0x138], R3 ;  /* 0x00013803000085a7 */ /* 0x000ee400080010ff */
[----:B---3--:R-:W-:Y:S05]  /*a570*/  @!P0 BRA `(.L_x_206) ;  /* 0xfffffffc00f08947 */ /* 0x008fea000383ffff */
[----:B------:R-:W-:Y:S05]  /*a580*/  BRA `(.L_x_207) ;  /* 0xffffffb800787947 */ /* 0x000fea000383ffff */
.L_x_94:
[----:B-1----:R-:W-:-:S07]  /*a590*/  MOV R0, UR17 ;  /* 0x0000001100007c02 */ /* 0x002fce0008000f00 */
.L_x_208:
[----:B-1----:R1:W3:Y:S02]  /*a5a0*/  SYNCS.PHASECHK.TRANS64.TRYWAIT P0, [R0+URZ+0x140], R3 ;  /* 0x00014003000075a7 */ /* 0x0022e400080011ff */
[----:B---3--:R-:W-:Y:S05]  /*a5b0*/  @!P0 NANOSLEEP.SYNCS 0x989680 ;  /* 0x009896800000895d */ /* 0x008fea0003900000 */
[----:B------:R-:W3:Y:S02]  /*a5c0*/  @!P0 SYNCS.PHASECHK.TRANS64 P0, [R0+URZ+0x140], R3 ;  /* 0x00014003000085a7 */ /* 0x000ee400080010ff */
[----:B---3--:R-:W-:Y:S05]  /*a5d0*/  @!P0 BRA `(.L_x_208) ;  /* 0xfffffffc00f08947 */ /* 0x008fea000383ffff */
[----:B------:R-:W-:Y:S05]  /*a5e0*/  BRA `(.L_x_209) ;  /* 0xffffffb800687947 */ /* 0x000fea000383ffff */
.L_x_96:
[----:B------:R-:W-:Y:S07]  /*a5f0*/  MOV R0, UR51 ;  /* 0x0000003300007c02 */ /* 0x000fee0008000f00 */
.L_x_210:
[----:B--2---:R2:W3:Y:S02]  /*a600*/  SYNCS.PHASECHK.TRANS64.TRYWAIT P0, [R0+URZ+0x160], R3 ;  /* 0x00016003000075a7 */ /* 0x0044e400080011ff */
[----:B---3--:R-:W-:Y:S05]  /*a610*/  @!P0 NANOSLEEP.SYNCS 0x989680 ;  /* 0x009896800000895d */ /* 0x008fea0003900000 */
[----:B------:R-:W3:Y:S02]  /*a620*/  @!P0 SYNCS.PHASECHK.TRANS64 P0, [R0+URZ+0x160], R3 ;  /* 0x00016003000085a7 */ /* 0x000ee400080010ff */
[----:B---3--:R-:W-:Y:S05]  /*a630*/  @!P0 BRA `(.L_x_210) ;  /* 0xfffffffc00f08947 */ /* 0x008fea000383ffff */
[----:B------:R-:W-:Y:S05]  /*a640*/  BRA `(.L_x_211) ;  /* 0xffffffbc004c7947 */ /* 0x000fea000383ffff */
.L_x_107:
[----:B-1----:R-:W-:Y:S04]  /*a650*/  MOV R0, UR51 ;  /* 0x0000003300007c02 */ /* 0x002fe80008000f00 */
[----:B------:R1:W3:Y:S03]  /*a660*/  SYNCS.PHASECHK.TRANS64.TRYWAIT P1, [R0+URZ+0x110], R5 ;  /* 0x00011005000075a7 */ /* 0x0002e600080211ff */
[----:B---3--:R-:W-:Y:S05]  /*a670*/  @!P1 NANOSLEEP.SYNCS 0x989680 ;  /* 0x009896800000995d */ /* 0x008fea0003900000 */
[----:B------:R-:W3:Y:S02]  /*a680*/  @!P1 SYNCS.PHASECHK.TRANS64 P1, [R0+URZ+0x110], R5 ;  /* 0x00011005000095a7 */ /* 0x000ee400080210ff */
[----:B---3--:R-:W-:Y:S05]  /*a690*/  @!P1 BRA `(.L_x_107) ;  /* 0xfffffffc00ec9947 */ /* 0x008fea000383ffff */
[----:B------:R-:W-:Y:S05]  /*a6a0*/  BRA `(.L_x_106) ;  /* 0xffffffcc00a07947 */ /* 0x000fea000383ffff */
.L_x_109:
[----:B-1----:R1:W4:Y:S02]  /*a6b0*/  SYNCS.PHASECHK.TRANS64.TRYWAIT P1, [R84+URZ+0x170], R3 ;  /* 0x00017003540075a7 */ /* 0x00232400080211ff */
[----:B----4-:R-:W-:Y:S05]  /*a6c0*/  @!P1 NANOSLEEP.SYNCS 0x989680 ;  /* 0x009896800000995d */ /* 0x010fea0003900000 */
[----:B------:R-:W4:Y:S02]  /*a6d0*/  @!P1 SYNCS.PHASECHK.TRANS64 P1, [R84+URZ+0x170], R3 ;  /* 0x00017003540095a7 */ /* 0x000f2400080210ff */
[----:B----4-:R-:W-:Y:S05]  /*a6e0*/  @!P1 BRA `(.L_x_109) ;  /* 0xfffffffc00f09947 */ /* 0x010fea000383ffff */
[----:B------:R-:W-:Y:S05]  /*a6f0*/  BRA `(.L_x_108) ;  /* 0xffffffcc00bc7947 */ /* 0x000fea000383ffff */
.L_x_118:
[----:B--2---:R2:W4:Y:S02]  /*a700*/  SYNCS.PHASECHK.TRANS64.TRYWAIT P1, [R4+URZ+0x110], R3 ;  /* 0x00011003040075a7 */ /* 0x00452400080211ff */
[----:B----4-:R-:W-:Y:S05]  /*a710*/  @!P1 NANOSLEEP.SYNCS 0x989680 ;  /* 0x009896800000995d */ /* 0x010fea0003900000 */
[----:B------:R-:W4:Y:S02]  /*a720*/  @!P1 SYNCS.PHASECHK.TRANS64 P1, [R4+URZ+0x110], R3 ;  /* 0x00011003040095a7 */ /* 0x000f2400080210ff */
[----:B----4-:R-:W-:Y:S05]  /*a730*/  @!P1 BRA `(.L_x_118) ;  /* 0xfffffffc00f09947 */ /* 0x010fea000383ffff */
[----:B------:R-:W-:Y:S05]  /*a740*/  BRA `(.L_x_117) ;  /* 0xffffffd400ac7947 */ /* 0x000fea000383ffff */
.L_x_126:
[----:B-1----:R1:W4:Y:S02]  /*a750*/  SYNCS.PHASECHK.TRANS64.TRYWAIT P1, [R16+URZ+0x110], R5 ;  /* 0x00011005100075a7 */ /* 0x00232400080211ff */
[----:B----4-:R-:W-:Y:S05]  /*a760*/  @!P1 NANOSLEEP.SYNCS 0x989680 ;  /* 0x009896800000995d */ /* 0x010fea0003900000 */
[----:B------:R-:W4:Y:S02]  /*a770*/  @!P1 SYNCS.PHASECHK.TRANS64 P1, [R16+URZ+0x110], R5 ;  /* 0x00011005100095a7 */ /* 0x000f2400080210ff */
[----:B----4-:R-:W-:Y:S05]  /*a780*/  @!P1 BRA `(.L_x_126) ;  /* 0xfffffffc00f09947 */ /* 0x010fea000383ffff */
[----:B------:R-:W-:Y:S05]  /*a790*/  BRA `(.L_x_125) ;  /* 0xffffffdc00b07947 */ /* 0x000fea000383ffff */
.L_x_134:
[----:B--2---:R2:W4:Y:S02]  /*a7a0*/  SYNCS.PHASECHK.TRANS64.TRYWAIT P1, [R17+URZ+0x110], R0 ;  /* 0x00011000110075a7 */ /* 0x00452400080211ff */
[----:B----4-:R-:W-:Y:S05]  /*a7b0*/  @!P1 NANOSLEEP.SYNCS 0x989680 ;  /* 0x009896800000995d */ /* 0x010fea0003900000 */
[----:B------:R-:W4:Y:S02]  /*a7c0*/  @!P1 SYNCS.PHASECHK.TRANS64 P1, [R17+URZ+0x110], R0 ;  /* 0x00011000110095a7 */ /* 0x000f2400080210ff */
[----:B----4-:R-:W-:Y:S05]  /*a7d0*/  @!P1 BRA `(.L_x_134) ;  /* 0xfffffffc00f09947 */ /* 0x010fea000383ffff */
[----:B------:R-:W-:Y:S05]  /*a7e0*/  BRA `(.L_x_133) ;  /* 0xffffffe400b07947 */ /* 0x000fea000383ffff */
        .weak           $__internal_0_$__cuda_sm10x_tcgen05_guardrail_trap_col_being_dealloced_not_returned_by_alloc
        .type           $__internal_0_$__cuda_sm10x_tcgen05_guardrail_trap_col_being_dealloced_not_returned_by_alloc,@function
        .size           $__internal_0_$__cuda_sm10x_tcgen05_guardrail_trap_col_being_dealloced_not_returned_by_alloc,($__internal_1_$__cuda_sm10x_tcgen05_guardrail_trap_phase_invalid_during_alloc - $__internal_0_$__cuda_sm10x_tcgen05_guardrail_trap_col_being_dealloced_not_returned_by_alloc)
$__internal_0_$__cuda_sm10x_tcgen05_guardrail_trap_col_being_dealloced_not_returned_by_alloc:
[----:B------:R-:W-:Y:S05]  /*a7f0*/  BPT.TRAP 0x1 ;  /* 0x000000040000795c */ /* 0x000fea0000300000 */
[----:B------:R-:W-:-:S04]  /*a800*/  HFMA2 R3, -RZ, RZ, 0, 0 ;  /* 0x00000000ff037431 */ /* 0x000fc800000001ff */
[----:B------:R-:W-:Y:S05]  /*a810*/  RET.REL.NODEC R2 `(_ZN7cutlass13device_kernelINS_4conv6kernel13ConvUniversalINS1_16ConvProblemShapeILNS1_8OperatorE2ELi3EEENS1_10collective14CollectiveConvINS1_47MainloopSm100TmaUmmaWarpSpecializedImplicitGemmILS5_2ELi17ELi3ELi1ELi2EN4cute5tupleIJNSA_1CILi2EEENSC_ILi1EEESE_EEEEENSB_IJNSC_ILi64EEENSB_IJNSC_ILi128EEEEEENSB_IJNSC_ILi32EEEEEEEEENS_6half_tESN_NSA_8TiledMMAINSA_8MMA_AtomIJNSA_20SM100_MMA_F16BF16_SSISN_SN_fLi64ELi128ELNSA_4UMMA5MajorE1ELSS_1ELNSR_7ScaleInE0ELST_0EEEEEENSA_6LayoutINSB_IJSE_SE_SE_EEENSB_IJNSC_ILi0EEESY_SY_EEEEENSB_IJNSA_10UnderscoreES11_S11_EEEEENS7_6detail27Sm100ImplicitGemmTileTraitsINSA_13SM90_TMA_LOADENSA_14ComposedLayoutINSA_7SwizzleILi3ELi4ELi3EEENSA_18smem_ptr_flag_bitsILi16EEENSW_INSB_IJSH_NSC_ILi8EEEEEENSB_IJSE_SH_EEEEEEEvEENS15_INSA_30SM90_TMA_LOAD_IM2COL_MULTICASTES1G_vEEEENS_8epilogue10collective18CollectiveEpilogueINS1L_23Sm100TmaWarpSpecializedILi4ELi2ELi16ELb1ELb0EEEJSM_NSB_IJNSW_ISH_SE_EENSW_ISK_SE_EEEEESN_NSB_IJlNSB_IJSE_lllEEESY_EEESN_S1U_NS1L_6fusion15FusionCallbacksIS1P_NS1V_17LinearCombinationISN_fSN_fLNS_15FloatRoundStyleE2EEESM_S1S_JEEENSA_5SM1004TMEM4LOAD26SM100_TMEM_LOAD_16dp256b4xES16_NS17_INS18_ILi2ELi4ELi3EEES1B_NSW_INSB_IJS1C_SK_EEENSB_IJSK_SE_EEEEEEENSA_17SM75_U32x4_LDSM_NENSA_14SM90_TMA_STOREES29_NSA_17SM90_U32x4_STSM_NENSA_39AutoVectorizingCopyWithAssumedAlignmentILi128EEEEEEvvEEEEvNT_6ParamsE) ;  /* 0xffffff5402f87950 */ /* 0x000fea0003c3ffff */
        .weak           $__internal_1_$__cuda_sm10x_tcgen05_guardrail_trap_phase_invalid_during_alloc
        .type           $__internal_1_$__cuda_sm10x_tcgen05_guardrail_trap_phase_invalid_during_alloc,@function
        .size           $__internal_1_$__cuda_sm10x_tcgen05_guardrail_trap_phase_invalid_during_alloc,($__internal_2_$__cuda_sm10x_tcgen05_guardrail_trap_unallocated_columns_being_dealloced - $__internal_1_$__cuda_sm10x_tcgen05_guardrail_trap_phase_invalid_during_alloc)
$__internal_1_$__cuda_sm10x_tcgen05_guardrail_trap_phase_invalid_during_alloc:
[----:B------:R-:W-:Y:S05]  /*a820*/  BPT.TRAP 0x1 ;  /* 0x000000040000795c */ /* 0x000fea0000300000 */
[----:B------:R-:W-:-:S04]  /*a830*/  MOV R3, 0x0 ;  /* 0x0000000000037802 */ /* 0x000fc80000000f00 */
[----:B------:R-:W-:Y:S05]  /*a840*/  RET.REL.NODEC R2 `(_ZN7cutlass13device_kernelINS_4conv6kernel13ConvUniversalINS1_16ConvProblemShapeILNS1_8OperatorE2ELi3EEENS1_10collective14CollectiveConvINS1_47MainloopSm100TmaUmmaWarpSpecializedImplicitGemmILS5_2ELi17ELi3ELi1ELi2EN4cute5tupleIJNSA_1CILi2EEENSC_ILi1EEESE_EEEEENSB_IJNSC_ILi64EEENSB_IJNSC_ILi128EEEEEENSB_IJNSC_ILi32EEEEEEEEENS_6half_tESN_NSA_8TiledMMAINSA_8MMA_AtomIJNSA_20SM100_MMA_F16BF16_SSISN_SN_fLi64ELi128ELNSA_4UMMA5MajorE1ELSS_1ELNSR_7ScaleInE0ELST_0EEEEEENSA_6LayoutINSB_IJSE_SE_SE_EEENSB_IJNSC_ILi0EEESY_SY_EEEEENSB_IJNSA_10UnderscoreES11_S11_EEEEENS7_6detail27Sm100ImplicitGemmTileTraitsINSA_13SM90_TMA_LOADENSA_14ComposedLayoutINSA_7SwizzleILi3ELi4ELi3EEENSA_18smem_ptr_flag_bitsILi16EEENSW_INSB_IJSH_NSC_ILi8EEEEEENSB_IJSE_SH_EEEEEEEvEENS15_INSA_30SM90_TMA_LOAD_IM2COL_MULTICASTES1G_vEEEENS_8epilogue10collective18CollectiveEpilogueINS1L_23Sm100TmaWarpSpecializedILi4ELi2ELi16ELb1ELb0EEEJSM_NSB_IJNSW_ISH_SE_EENSW_ISK_SE_EEEEESN_NSB_IJlNSB_IJSE_lllEEESY_EEESN_S1U_NS1L_6fusion15FusionCallbacksIS1P_NS1V_17LinearCombinationISN_fSN_fLNS_15FloatRoundStyleE2EEESM_S1S_JEEENSA_5SM1004TMEM4LOAD26SM100_TMEM_LOAD_16dp256b4xES16_NS17_INS18_ILi2ELi4ELi3EEES1B_NSW_INSB_IJS1C_SK_EEENSB_IJSK_SE_EEEEEEENSA_17SM75_U32x4_LDSM_NENSA_14SM90_TMA_STOREES29_NSA_17SM90_U32x4_STSM_NENSA_39AutoVectorizingCopyWithAssumedAlignmentILi128EEEEEEvvEEEEvNT_6ParamsE) ;  /* 0xffffff5402ec7950 */ /* 0x000fea0003c3ffff */
        .weak           $__internal_2_$__cuda_sm10x_tcgen05_guardrail_trap_unallocated_columns_being_dealloced
        .type           $__internal_2_$__cuda_sm10x_tcgen05_guardrail_trap_unallocated_columns_being_dealloced,@function
        .size           $__internal_2_$__cuda_sm10x_tcgen05_guardrail_trap_unallocated_columns_being_dealloced,(.L_x_213 - $__internal_2_$__cuda_sm10x_tcgen05_guardrail_trap_unallocated_columns_being_dealloced)
$__internal_2_$__cuda_sm10x_tcgen05_guardrail_trap_unallocated_columns_being_dealloced:
[----:B------:R-:W-:Y:S05]  /*a850*/  BPT.TRAP 0x1 ;  /* 0x000000040000795c */ /* 0x000fea0000300000 */
[----:B------:R-:W-:-:S04]  /*a860*/  HFMA2 R3, -RZ, RZ, 0, 0 ;  /* 0x00000000ff037431 */ /* 0x000fc800000001ff */
[----:B------:R-:W-:Y:S05]  /*a870*/  RET.REL.NODEC R2 `(_ZN7cutlass13device_kernelINS_4conv6kernel13ConvUniversalINS1_16ConvProblemShapeILNS1_8OperatorE2ELi3EEENS1_10collective14CollectiveConvINS1_47MainloopSm100TmaUmmaWarpSpecializedImplicitGemmILS5_2ELi17ELi3ELi1ELi2EN4cute5tupleIJNSA_1CILi2EEENSC_ILi1EEESE_EEEEENSB_IJNSC_ILi64EEENSB_IJNSC_ILi128EEEEEENSB_IJNSC_ILi32EEEEEEEEENS_6half_tESN_NSA_8TiledMMAINSA_8MMA_AtomIJNSA_20SM100_MMA_F16BF16_SSISN_SN_fLi64ELi128ELNSA_4UMMA5MajorE1ELSS_1ELNSR_7ScaleInE0ELST_0EEEEEENSA_6LayoutINSB_IJSE_SE_SE_EEENSB_IJNSC_ILi0EEESY_SY_EEEEENSB_IJNSA_10UnderscoreES11_S11_EEEEENS7_6detail27Sm100ImplicitGemmTileTraitsINSA_13SM90_TMA_LOADENSA_14ComposedLayoutINSA_7SwizzleILi3ELi4ELi3EEENSA_18smem_ptr_flag_bitsILi16EEENSW_INSB_IJSH_NSC_ILi8EEEEEENSB_IJSE_SH_EEEEEEEvEENS15_INSA_30SM90_TMA_LOAD_IM2COL_MULTICASTES1G_vEEEENS_8epilogue10collective18CollectiveEpilogueINS1L_23Sm100TmaWarpSpecializedILi4ELi2ELi16ELb1ELb0EEEJSM_NSB_IJNSW_ISH_SE_EENSW_ISK_SE_EEEEESN_NSB_IJlNSB_IJSE_lllEEESY_EEESN_S1U_NS1L_6fusion15FusionCallbacksIS1P_NS1V_17LinearCombinationISN_fSN_fLNS_15FloatRoundStyleE2EEESM_S1S_JEEENSA_5SM1004TMEM4LOAD26SM100_TMEM_LOAD_16dp256b4xES16_NS17_INS18_ILi2ELi4ELi3EEES1B_NSW_INSB_IJS1C_SK_EEENSB_IJSK_SE_EEEEEEENSA_17SM75_U32x4_LDSM_NENSA_14SM90_TMA_STOREES29_NSA_17SM90_U32x4_STSM_NENSA_39AutoVectorizingCopyWithAssumedAlignmentILi128EEEEEEvvEEEEvNT_6ParamsE) ;  /* 0xffffff5402e07950 */ /* 0x000fea0003c3ffff */
.L_x_212:
[----:B------:R-:W-:-:S00]  /*a880*/  BRA `(.L_x_212) ;  /* 0xfffffffc00fc7947 */ /* 0x000fc0000383ffff */
[----:B------:R-:W-:-:S00]  /*a890*/  NOP ;  /* 0x0000000000007918 */ /* 0x000fc00000000000 */
        /* <DEDUP_REMOVED lines=14> */
.L_x_213:


//--------------------- .nv.global.init           --------------------------
	.section	.nv.global.init,"aw",@progbits
.nv.global.init:
	.type		$str$29,@object
	.size		$str$29,($str$30 - $str$29)
$str$29:
        /*0000*/ 	.byte	0x28, 0x61, 0x64, 0x64, 0x72, 0x65, 0x73, 0x73, 0x20, 0x26, 0x20, 0x6d, 0x61, 0x73, 0x6b, 0x29
        /*0010*/ 	.byte	0x20, 0x3d, 0x3d, 0x20, 0x30, 0x00
	.type		$str$30,@object
	.size		$str$30,($str$28 - $str$30)
$str$30:
        /*0016*/ 	.byte	0x2f, 0x74, 0x6d, 0x70, 0x2f, 0x63, 0x75, 0x74, 0x6c, 0x61, 0x73, 0x73, 0x5f, 0x73, 0x77, 0x65
        /*0026*/ 	.byte	0x65, 0x70, 0x5f, 0x73, 0x72, 0x63, 0x2f, 0x69, 0x6e, 0x63, 0x6c, 0x75, 0x64, 0x65, 0x2f, 0x63
        /*0036*/ 	.byte	0x75, 0x74, 0x65, 0x2f, 0x70, 0x6f, 0x69, 0x6e, 0x74, 0x65, 0x72, 0x5f, 0x66, 0x6c, 0x61, 0x67
        /*0046*/ 	.byte	0x67, 0x65, 0x64, 0x2e, 0x68, 0x70, 0x70, 0x00
	.type		$str$28,@object
	.size		$str$28,($str$27 - $str$28)
$str$28:
        /*004e*/ 	.byte	0x2f, 0x74, 0x6d, 0x70, 0x2f, 0x63, 0x75, 0x74, 0x6c, 0x61, 0x73, 0x73, 0x5f, 0x73, 0x77, 0x65
        /*005e*/ 	.byte	0x65, 0x70, 0x5f, 0x73, 0x72, 0x63, 0x2f, 0x69, 0x6e, 0x63, 0x6c, 0x75, 0x64, 0x65, 0x2f, 0x63
        /*006e*/ 	.byte	0x75, 0x74, 0x65, 0x2f, 0x61, 0x74, 0x6f, 0x6d, 0x2f, 0x63, 0x6f, 0x70, 0x79, 0x5f, 0x74, 0x72
        /*007e*/ 	.byte	0x61, 0x69, 0x74, 0x73, 0x5f, 0x73, 0x6d, 0x31, 0x30, 0x30, 0x2e, 0x68, 0x70, 0x70, 0x00
	.type		$str$27,@object
	.size		$str$27,(__unnamed_1 - $str$27)
$str$27:
        /*008d*/ 	.byte	0x28, 0x28, 0x75, 0x69, 0x6e, 0x74, 0x33, 0x32, 0x5f, 0x74, 0x28, 0x74, 0x68, 0x72, 0x65, 0x61
        /*009d*/ 	.byte	0x64, 0x49, 0x64, 0x78, 0x2e, 0x78, 0x29, 0x20, 0x2f, 0x20, 0x33, 0x32, 0x29, 0x20, 0x25, 0x20
        /*00ad*/ 	.byte	0x34, 0x29, 0x20, 0x3d, 0x3d, 0x20, 0x28, 0x28, 0x28, 0x74, 0x6d, 0x65, 0x6d, 0x5f, 0x61, 0x64
        /*00bd*/ 	.byte	0x64, 0x72, 0x20, 0x3e, 0x3e, 0x20, 0x31, 0x36, 0x29, 0x20, 0x2f, 0x20, 0x33, 0x32, 0x29, 0x20
        /*00cd*/ 	.byte	0x25, 0x20, 0x34, 0x29, 0x00
	.type		__unnamed_1,@object
	.size		__unnamed_1,(__unnamed_2 - __unnamed_1)
__unnamed_1:
        /*00d2*/ 	.byte	0x61, 0x75, 0x74, 0x6f, 0x20, 0x63, 0x75, 0x74, 0x65, 0x3a, 0x3a, 0x61, 0x73, 0x5f, 0x70, 0x6f
        /* <DEDUP_REMOVED lines=24> */
        /*0262*/ 	.byte	0x3e, 0x3e, 0x3e, 0x5d, 0x00
	.type		__unnamed_2,@object
	.size		__unnamed_2,(.L_2 - __unnamed_2)
__unnamed_2:
        /* <DEDUP_REMOVED lines=46> */
.L_2:


//--------------------- .nv.shared._ZN7cutlass13device_kernelINS_4conv6kernel13ConvUniversalINS1_16ConvProblemShapeILNS1_8OperatorE2ELi3EEENS1_10collective14CollectiveConvINS1_47MainloopSm100TmaUmmaWarpSpecializedImplicitGemmILS5_2ELi17ELi3ELi1ELi2EN4cute5tupleIJNSA_1CILi2EEENSC_ILi1EEESE_EEEEENSB_IJNSC_ILi64EEENSB_IJNSC_ILi128EEEEEENSB_IJNSC_ILi32EEEEEEEEENS_6half_tESN_NSA_8TiledMMAINSA_8MMA_AtomIJNSA_20SM100_MMA_F16BF16_SSISN_SN_fLi64ELi128ELNSA_4UMMA5MajorE1ELSS_1ELNSR_7ScaleInE0ELST_0EEEEEENSA_6LayoutINSB_IJSE_SE_SE_EEENSB_IJNSC_ILi0EEESY_SY_EEEEENSB_IJNSA_10UnderscoreES11_S11_EEEEENS7_6detail27Sm100ImplicitGemmTileTraitsINSA_13SM90_TMA_LOADENSA_14ComposedLayoutINSA_7SwizzleILi3ELi4ELi3EEENSA_18smem_ptr_flag_bitsILi16EEENSW_INSB_IJSH_NSC_ILi8EEEEEENSB_IJSE_SH_EEEEEEEvEENS15_INSA_30SM90_TMA_LOAD_IM2COL_MULTICASTES1G_vEEEENS_8epilogue10collective18CollectiveEpilogueINS1L_23Sm100TmaWarpSpecializedILi4ELi2ELi16ELb1ELb0EEEJSM_NSB_IJNSW_ISH_SE_EENSW_ISK_SE_EEEEESN_NSB_IJlNSB_IJSE_lllEEESY_EEESN_S1U_NS1L_6fusion15FusionCallbacksIS1P_NS1V_17LinearCombinationISN_fSN_fLNS_15FloatRoundStyleE2EEESM_S1S_JEEENSA_5SM1004TMEM4LOAD26SM100_TMEM_LOAD_16dp256b4xES16_NS17_INS18_ILi2ELi4ELi3EEES1B_NSW_INSB_IJS1C_SK_EEENSB_IJSK_SE_EEEEEEENSA_17SM75_U32x4_LDSM_NENSA_14SM90_TMA_STOREES29_NSA_17SM90_U32x4_STSM_NENSA_39AutoVectorizingCopyWithAssumedAlignmentILi128EEEEEEvvEEEEvNT_6ParamsE --------------------------
	.section	.nv.shared._ZN7cutlass13device_kernelINS_4conv6kernel13ConvUniversalINS1_16ConvProblemShapeILNS1_8OperatorE2ELi3EEENS1_10collective14CollectiveConvINS1_47MainloopSm100TmaUmmaWarpSpecializedImplicitGemmILS5_2ELi17ELi3ELi1ELi2EN4cute5tupleIJNSA_1CILi2EEENSC_ILi1EEESE_EEEEENSB_IJNSC_ILi64EEENSB_IJNSC_ILi128EEEEEENSB_IJNSC_ILi32EEEEEEEEENS_6half_tESN_NSA_8TiledMMAINSA_8MMA_AtomIJNSA_20SM100_MMA_F16BF16_SSISN_SN_fLi64ELi128ELNSA_4UMMA5MajorE1ELSS_1ELNSR_7ScaleInE0ELST_0EEEEEENSA_6LayoutINSB_IJSE_SE_SE_EEENSB_IJNSC_ILi0EEESY_SY_EEEEENSB_IJNSA_10UnderscoreES11_S11_EEEEENS7_6detail27Sm100ImplicitGemmTileTraitsINSA_13SM90_TMA_LOADENSA_14ComposedLayoutINSA_7SwizzleILi3ELi4ELi3EEENSA_18smem_ptr_flag_bitsILi16EEENSW_INSB_IJSH_NSC_ILi8EEEEEENSB_IJSE_SH_EEEEEEEvEENS15_INSA_30SM90_TMA_LOAD_IM2COL_MULTICASTES1G_vEEEENS_8epilogue10collective18CollectiveEpilogueINS1L_23Sm100TmaWarpSpecializedILi4ELi2ELi16ELb1ELb0EEEJSM_NSB_IJNSW_ISH_SE_EENSW_ISK_SE_EEEEESN_NSB_IJlNSB_IJSE_lllEEESY_EEESN_S1U_NS1L_6fusion15FusionCallbacksIS1P_NS1V_17LinearCombinationISN_fSN_fLNS_15FloatRoundStyleE2EEESM_S1S_JEEENSA_5SM1004TMEM4LOAD26SM100_TMEM_LOAD_16dp256b4xES16_NS17_INS18_ILi2ELi4ELi3EEES1B_NSW_INSB_IJS1C_SK_EEENSB_IJSK_SE_EEEEEEENSA_17SM75_U32x4_LDSM_NENSA_14SM90_TMA_STOREES29_NSA_17SM90_U32x4_STSM_NENSA_39AutoVectorizingCopyWithAssumedAlignmentILi128EEEEEEvvEEEEvNT_6ParamsE,"aw",@nobits
	.sectionflags	@""
	.align	16
	.zero		1024


//--------------------- .nv.shared.reserved.0     --------------------------
	.section	.nv.shared.reserved.0,"aw",@nobits
	.weak		__nv_reservedSMEM_offset_0_alias
	.size		__nv_reservedSMEM_offset_0_alias, 0, 64
	.other		__nv_reservedSMEM_offset_0_alias,@"STO_CUDA_RESERVED_SHARED STV_DEFAULT"
__nv_reservedSMEM_offset_0_alias:
	.zero		0
.nv.shared.reserved.0:
	.zero		64
	.weak		__nv_reservedSMEM_tcgen05_partition
	.type		__nv_reservedSMEM_tcgen05_partition,@object
	.size		__nv_reservedSMEM_tcgen05_partition,(.L_0 - __nv_reservedSMEM_tcgen05_partition)
__nv_reservedSMEM_tcgen05_partition:
	.zero		32
.L_0:


//--------------------- .nv.global                --------------------------
	.section	.nv.global,"aw",@nobits
.nv.global:
	.type		_ZN39_INTERNAL_cbb484f4_4_k_cu_9d862e78_43634cute1_E,@object
	.size		_ZN39_INTERNAL_cbb484f4_4_k_cu_9d862e78_43634cute1_E,(_ZN39_INTERNAL_cbb484f4_4_k_cu_9d862e78_43634cuda3std3__45__cpo6cbeginE - _ZN39_INTERNAL_cbb484f4_4_k_cu_9d862e78_43634cute1_E)
_ZN39_INTERNAL_cbb484f4_4_k_cu_9d862e78_43634cute1_E:
	.zero		1
	.type		_ZN39_INTERNAL_cbb484f4_4_k_cu_9d862e78_43634cuda3std3__45__cpo6cbeginE,@object
	.size		_ZN39_INTERNAL_cbb484f4_4_k_cu_9d862e78_43634cuda3std3__45__cpo6cbeginE,(_ZN39_INTERNAL_cbb484f4_4_k_cu_9d862e78_43634cuda3std3__48in_placeE - _ZN39_INTERNAL_cbb484f4_4_k_cu_9d862e78_43634cuda3std3__45__cpo6cbeginE)
_ZN39_INTERNAL_cbb484f4_4_k_cu_9d862e78_43634cuda3std3__45__cpo6cbeginE:
	.zero		1
	.type		_ZN39_INTERNAL_cbb484f4_4_k_cu_9d862e78_43634cuda3std3__48in_placeE,@object
	.size		_ZN39_INTERNAL_cbb484f4_4_k_cu_9d862e78_43634cuda3std3__48in_placeE,(_ZN39_INTERNAL_cbb484f4_4_k_cu_9d862e78_43634cuda3std6ranges3__45__cpo9iter_moveE - _ZN39_INTERNAL_cbb484f4_4_k_cu_9d862e78_43634cuda3std3__48in_placeE)
_ZN39_INTERNAL_cbb484f4_4_k_cu_9d862e78_43634cuda3std3__48in_placeE:
	.zero		1
	.type		_ZN39_INTERNAL_cbb484f4_4_k_cu_9d862e78_43634cuda3std6ranges3__45__cpo9iter_moveE,@object
	.size		_ZN39_INTERNAL_cbb484f4_4_k_cu_9d862e78_43634cuda3std6ranges3__45__cpo9iter_moveE,(_ZN39_INTERNAL_cbb484f4_4_k_cu_9d862e78_43634cuda3std3__45__cpo5beginE - _ZN39_INTERNAL_cbb484f4_4_k_cu_9d862e78_43634cuda3std6ranges3__45__cpo9iter_moveE)
_ZN39_INTERNAL_cbb484f4_4_k_cu_9d862e78_43634cuda3std6ranges3__45__cpo9iter_moveE:
	.zero		1
	.type		_ZN39_INTERNAL_cbb484f4_4_k_cu_9d862e78_43634cuda3std3__45__cpo5beginE,@object
	.size		_ZN39_INTERNAL_cbb484f4_4_k_cu_9d862e78_43634cuda3std3__45__cpo5beginE,(_ZN39_INTERNAL_cbb484f4_4_k_cu_9d862e78_43634cuda3std3__441_GLOBAL__N__cbb484f4_4_k_cu_9d862e78_43636ignoreE - _ZN39_INTERNAL_cbb484f4_4_k_cu_9d862e78_43634cuda3std3__45__cpo5beginE)
_ZN39_INTERNAL_cbb484f4_4_k_cu_9d862e78_43634cuda3std3__45__cpo5beginE:
	.zero		1
	.type		_ZN39_INTERNAL_cbb484f4_4_k_cu_9d862e78_43634cuda3std3__441_GLOBAL__N__cbb484f4_4_k_cu_9d862e78_43636ignoreE,@object
	.size		_ZN39_INTERNAL_cbb484f4_4_k_cu_9d862e78_43634cuda3std3__441_GLOBAL__N__cbb484f4_4_k_cu_9d862e78_43636ignoreE,(_ZN39_INTERNAL_cbb484f4_4_k_cu_9d862e78_43634cute7productE - _ZN39_INTERNAL_cbb484f4_4_k_cu_9d862e78_43634cuda3std3__441_GLOBAL__N__cbb484f4_4_k_cu_9d862e78_43636ignoreE)
_ZN39_INTERNAL_cbb484f4_4_k_cu_9d862e78_43634cuda3std3__441_GLOBAL__N__cbb484f4_4_k_cu_9d862e78_43636ignoreE:
	.zero		1
	.type		_ZN39_INTERNAL_cbb484f4_4_k_cu_9d862e78_43634cute7productE,@object
	.size		_ZN39_INTERNAL_cbb484f4_4_k_cu_9d862e78_43634cute7productE,(_ZN39_INTERNAL_cbb484f4_4_k_cu_9d862e78_43634cuda3std3__45__cpo3endE - _ZN39_INTERNAL_cbb484f4_4_k_cu_9d862e78_43634cute7productE)
_ZN39_INTERNAL_cbb484f4_4_k_cu_9d862e78_43634cute7productE:
	.zero		1
	.type		_ZN39_INTERNAL_cbb484f4_4_k_cu_9d862e78_43634cuda3std3__45__cpo3endE,@object
	.size		_ZN39_INTERNAL_cbb484f4_4_k_cu_9d862e78_43634cuda3std3__45__cpo3endE,(_ZN39_INTERNAL_cbb484f4_4_k_cu_9d862e78_43634cuda3std3__419piecewise_constructE - _ZN39_INTERNAL_cbb484f4_4_k_cu_9d862e78_43634cuda3std3__45__cpo3endE)
_ZN39_INTERNAL_cbb484f4_4_k_cu_9d862e78_43634cuda3std3__45__cpo3endE:
	.zero		1
	.type		_ZN39_INTERNAL_cbb484f4_4_k_cu_9d862e78_43634cuda3std3__419piecewise_constructE,@object
	.size		_ZN39_INTERNAL_cbb484f4_4_k_cu_9d862e78_43634cuda3std3__419piecewise_constructE,(_ZN39_INTERNAL_cbb484f4_4_k_cu_9d862e78_43634cuda3std3__45__cpo4cendE - _ZN39_INTERNAL_cbb484f4_4_k_cu_9d862e78_43634cuda3std3__419piecewise_constructE)
_ZN39_INTERNAL_cbb484f4_4_k_cu_9d862e78_43634cuda3std3__419piecewise_constructE:
	.zero		1
	.type		_ZN39_INTERNAL_cbb484f4_4_k_cu_9d862e78_43634cuda3std3__45__cpo4cendE,@object
	.size		_ZN39_INTERNAL_cbb484f4_4_k_cu_9d862e78_43634cuda3std3__45__cpo4cendE,(_ZN39_INTERNAL_cbb484f4_4_k_cu_9d862e78_43634cuda3std6ranges3__45__cpo4swapE - _ZN39_INTERNAL_cbb484f4_4_k_cu_9d862e78_43634cuda3std3__45__cpo4cendE)
_ZN39_INTERNAL_cbb484f4_4_k_cu_9d862e78_43634cuda3std3__45__cpo4cendE:
	.zero		1
	.type		_ZN39_INTERNAL_cbb484f4_4_k_cu_9d862e78_43634cuda3std6ranges3__45__cpo4swapE,@object
	.size		_ZN39_INTERNAL_cbb484f4_4_k_cu_9d862e78_43634cuda3std6ranges3__45__cpo4swapE,(.L_10 - _ZN39_INTERNAL_cbb484f4_4_k_cu_9d862e78_43634cuda3std6ranges3__45__cpo4swapE)
_ZN39_INTERNAL_cbb484f4_4_k_cu_9d862e78_43634cuda3std6ranges3__45__cpo4swapE:
	.zero		1
.L_10:


//--------------------- .nv.constant0._ZN7cutlass13device_kernelINS_4conv6kernel13ConvUniversalINS1_16ConvProblemShapeILNS1_8OperatorE2ELi3EEENS1_10collective14CollectiveConvINS1_47MainloopSm100TmaUmmaWarpSpecializedImplicitGemmILS5_2ELi17ELi3ELi1ELi2EN4cute5tupleIJNSA_1CILi2EEENSC_ILi1EEESE_EEEEENSB_IJNSC_ILi64EEENSB_IJNSC_ILi128EEEEEENSB_IJNSC_ILi32EEEEEEEEENS_6half_tESN_NSA_8TiledMMAINSA_8MMA_AtomIJNSA_20SM100_MMA_F16BF16_SSISN_SN_fLi64ELi128ELNSA_4UMMA5MajorE1ELSS_1ELNSR_7ScaleInE0ELST_0EEEEEENSA_6LayoutINSB_IJSE_SE_SE_EEENSB_IJNSC_ILi0EEESY_SY_EEEEENSB_IJNSA_10UnderscoreES11_S11_EEEEENS7_6detail27Sm100ImplicitGemmTileTraitsINSA_13SM90_TMA_LOADENSA_14ComposedLayoutINSA_7SwizzleILi3ELi4ELi3EEENSA_18smem_ptr_flag_bitsILi16EEENSW_INSB_IJSH_NSC_ILi8EEEEEENSB_IJSE_SH_EEEEEEEvEENS15_INSA_30SM90_TMA_LOAD_IM2COL_MULTICASTES1G_vEEEENS_8epilogue10collective18CollectiveEpilogueINS1L_23Sm100TmaWarpSpecializedILi4ELi2ELi16ELb1ELb0EEEJSM_NSB_IJNSW_ISH_SE_EENSW_ISK_SE_EEEEESN_NSB_IJlNSB_IJSE_lllEEESY_EEESN_S1U_NS1L_6fusion15FusionCallbacksIS1P_NS1V_17LinearCombinationISN_fSN_fLNS_15FloatRoundStyleE2EEESM_S1S_JEEENSA_5SM1004TMEM4LOAD26SM100_TMEM_LOAD_16dp256b4xES16_NS17_INS18_ILi2ELi4ELi3EEES1B_NSW_INSB_IJS1C_SK_EEENSB_IJSK_SE_EEEEEEENSA_17SM75_U32x4_LDSM_NENSA_14SM90_TMA_STOREES29_NSA_17SM90_U32x4_STSM_NENSA_39AutoVectorizingCopyWithAssumedAlignmentILi128EEEEEEvvEEEEvNT_6ParamsE --------------------------
	.section	.nv.constant0._ZN7cutlass13device_kernelINS_4conv6kernel13ConvUniversalINS1_16ConvProblemShapeILNS1_8OperatorE2ELi3EEENS1_10collective14CollectiveConvINS1_47MainloopSm100TmaUmmaWarpSpecializedImplicitGemmILS5_2ELi17ELi3ELi1ELi2EN4cute5tupleIJNSA_1CILi2EEENSC_ILi1EEESE_EEEEENSB_IJNSC_ILi64EEENSB_IJNSC_ILi128EEEEEENSB_IJNSC_ILi32EEEEEEEEENS_6half_tESN_NSA_8TiledMMAINSA_8MMA_AtomIJNSA_20SM100_MMA_F16BF16_SSISN_SN_fLi64ELi128ELNSA_4UMMA5MajorE1ELSS_1ELNSR_7ScaleInE0ELST_0EEEEEENSA_6LayoutINSB_IJSE_SE_SE_EEENSB_IJNSC_ILi0EEESY_SY_EEEEENSB_IJNSA_10UnderscoreES11_S11_EEEEENS7_6detail27Sm100ImplicitGemmTileTraitsINSA_13SM90_TMA_LOADENSA_14ComposedLayoutINSA_7SwizzleILi3ELi4ELi3EEENSA_18smem_ptr_flag_bitsILi16EEENSW_INSB_IJSH_NSC_ILi8EEEEEENSB_IJSE_SH_EEEEEEEvEENS15_INSA_30SM90_TMA_LOAD_IM2COL_MULTICASTES1G_vEEEENS_8epilogue10collective18CollectiveEpilogueINS1L_23Sm100TmaWarpSpecializedILi4ELi2ELi16ELb1ELb0EEEJSM_NSB_IJNSW_ISH_SE_EENSW_ISK_SE_EEEEESN_NSB_IJlNSB_IJSE_lllEEESY_EEESN_S1U_NS1L_6fusion15FusionCallbacksIS1P_NS1V_17LinearCombinationISN_fSN_fLNS_15FloatRoundStyleE2EEESM_S1S_JEEENSA_5SM1004TMEM4LOAD26SM100_TMEM_LOAD_16dp256b4xES16_NS17_INS18_ILi2ELi4ELi3EEES1B_NSW_INSB_IJS1C_SK_EEENSB_IJSK_SE_EEEEEEENSA_17SM75_U32x4_LDSM_NENSA_14SM90_TMA_STOREES29_NSA_17SM90_U32x4_STSM_NENSA_39AutoVectorizingCopyWithAssumedAlignmentILi128EEEEEEvvEEEEvNT_6ParamsE,"a",@progbits
	.sectionflags	@""
	.align	4
.nv.constant0._ZN7cutlass13device_kernelINS_4conv6kernel13ConvUniversalINS1_16ConvProblemShapeILNS1_8OperatorE2ELi3EEENS1_10collective14CollectiveConvINS1_47MainloopSm100TmaUmmaWarpSpecializedImplicitGemmILS5_2ELi17ELi3ELi1ELi2EN4cute5tupleIJNSA_1CILi2EEENSC_ILi1EEESE_EEEEENSB_IJNSC_ILi64EEENSB_IJNSC_ILi128EEEEEENSB_IJNSC_ILi32EEEEEEEEENS_6half_tESN_NSA_8TiledMMAINSA_8MMA_AtomIJNSA_20SM100_MMA_F16BF16_SSISN_SN_fLi64ELi128ELNSA_4UMMA5MajorE1ELSS_1ELNSR_7ScaleInE0ELST_0EEEEEENSA_6LayoutINSB_IJSE_SE_SE_EEENSB_IJNSC_ILi0EEESY_SY_EEEEENSB_IJNSA_10UnderscoreES11_S11_EEEEENS7_6detail27Sm100ImplicitGemmTileTraitsINSA_13SM90_TMA_LOADENSA_14ComposedLayoutINSA_7SwizzleILi3ELi4ELi3EEENSA_18smem_ptr_flag_bitsILi16EEENSW_INSB_IJSH_NSC_ILi8EEEEEENSB_IJSE_SH_EEEEEEEvEENS15_INSA_30SM90_TMA_LOAD_IM2COL_MULTICASTES1G_vEEEENS_8epilogue10collective18CollectiveEpilogueINS1L_23Sm100TmaWarpSpecializedILi4ELi2ELi16ELb1ELb0EEEJSM_NSB_IJNSW_ISH_SE_EENSW_ISK_SE_EEEEESN_NSB_IJlNSB_IJSE_lllEEESY_EEESN_S1U_NS1L_6fusion15FusionCallbacksIS1P_NS1V_17LinearCombinationISN_fSN_fLNS_15FloatRoundStyleE2EEESM_S1S_JEEENSA_5SM1004TMEM4LOAD26SM100_TMEM_LOAD_16dp256b4xES16_NS17_INS18_ILi2ELi4ELi3EEES1B_NSW_INSB_IJS1C_SK_EEENSB_IJSK_SE_EEEEEEENSA_17SM75_U32x4_LDSM_NENSA_14SM90_TMA_STOREES29_NSA_17SM90_U32x4_STSM_NENSA_39AutoVectorizingCopyWithAssumedAlignmentILi128EEEEEEvvEEEEvNT_6ParamsE:
	.zero		3200


//--------------------- SYMBOLS --------------------------

	.type		.nv.reservedSmem.offset0,@object
	.size		.nv.reservedSmem.offset0,0x4
	.type		.nv.reservedSmem.cap,@object
	.size		.nv.reservedSmem.cap,0x4
	.type		__assertfail,@function
